def matmul_kernel(
    a_ptr,
    b_ptr,
    c_ptr,
    M,
    N,
    K,
    stride_am,
    stride_ak,
    stride_bk,
    stride_bn,
    stride_cm,
    stride_cn,
    BLOCK_M: tl.constexpr,
    BLOCK_N: tl.constexpr,
    BLOCK_K: tl.constexpr,
    GROUP_M: tl.constexpr,
):
    pid = tl.program_id(axis=0)
    num_pid_m = tl.cdiv(M, BLOCK_M)
    num_pid_n = tl.cdiv(N, BLOCK_N)
    num_pid_in_group = GROUP_M * num_pid_n
    group_id = pid // num_pid_in_group
    first_pid_m = group_id * GROUP_M
    group_size_m = min(num_pid_m - first_pid_m, GROUP_M)
    pid_m = first_pid_m + ((pid % num_pid_in_group) % group_size_m)
    pid_n = (pid % num_pid_in_group) // group_size_m

    offs_am = (pid_m * BLOCK_M + tl.arange(0, BLOCK_M)) % M
    offs_bn = (pid_n * BLOCK_N + tl.arange(0, BLOCK_N)) % N
    offs_k = tl.arange(0, BLOCK_K)
    a_ptrs = a_ptr + offs_am[:, None] * stride_am + offs_k[None, :] * stride_ak
    b_ptrs = b_ptr + offs_k[:, None] * stride_bk + offs_bn[None, :] * stride_bn

    acc = tl.zeros((BLOCK_M, BLOCK_N), dtype=tl.float32)
    for kk in range(0, tl.cdiv(K, BLOCK_K)):
        a = tl.load(a_ptrs, mask=offs_k[None, :] < K - kk * BLOCK_K, other=0.0)
        b = tl.load(b_ptrs, mask=offs_k[:, None] < K - kk * BLOCK_K, other=0.0)
        acc = tl.dot(a, b, acc)
        a_ptrs += BLOCK_K * stride_ak
        b_ptrs += BLOCK_K * stride_bk

    c = acc.to(c_ptr.dtype.element_ty)
    offs_cm = pid_m * BLOCK_M + tl.arange(0, BLOCK_M)
    offs_cn = pid_n * BLOCK_N + tl.arange(0, BLOCK_N)
    c_ptrs = c_ptr + offs_cm[:, None] * stride_cm + offs_cn[None, :] * stride_cn
    mask = (offs_cm[:, None] < M) & (offs_cn[None, :] < N)
    tl.store(c_ptrs, c, mask=mask)

# config = {"BLOCK_K": 64, "BLOCK_M": 128, "BLOCK_N": 64, "GROUP_M": 8, "arch": "sm_100", "dtype": "fp32", "num_ctas": 1, "num_stages": 3, "num_warps": 4}
# arch = sm_100


// ===== COMPILED SASS (sm_100a) =====

	.target	sm_100a

	.elftype	@"ET_EXEC"


//--------------------- .note.nv.tkinfo           --------------------------
	.section	.note.nv.tkinfo,"",@"SHT_NOTE"
	.sectionflags	@"SHF_NOTE_NV_TKINFO"
	.tkinfo
        /*0018*/ 	.word	0x00000081
        /*0030*/ 	.string	""
        /*0030*/ 	.string	"ptxas-blackwell"
        /*0030*/ 	.string	"Cuda compilation tools, release 12.9, V12.9.86"
        /*0030*/ 	.string	"Build cuda_12.9.r12.9/compiler.36037853_0"
        /*0030*/ 	.string	"-v  -suppress-debug-info  -lineinfo  -arch sm_100a "



//--------------------- .note.nv.cuver            --------------------------
	.section	.note.nv.cuver,"",@"SHT_NOTE"
	.sectionflags	@"SHF_NOTE_NV_CUVER"
        /*0018*/ 	.short	0x0001
        /*001a*/ 	.short	0x0064
        /*001c*/ 	.short	0x0001
        /*001e*/ 	.short	0x0000
        /*0020*/ 	.short	0x0001
        /*0022*/ 	.short	0x0000


//--------------------- .nv.info                  --------------------------
	.section	.nv.info,"",@"SHT_CUDA_INFO"
	.align	4


	//----- nvinfo : EIATTR_REGCOUNT
	.align		4
        /*0000*/ 	.byte	0x04, 0x2f
        /*0002*/ 	.short	(.L_4 - .L_3)
	.align		4
.L_3:
        /*0004*/ 	.word	index@(matmul_kernel)
        /*0008*/ 	.word	0x000000ff


	//----- nvinfo : EIATTR_FRAME_SIZE
	.align		4
.L_4:
        /*000c*/ 	.byte	0x04, 0x11
        /*000e*/ 	.short	(.L_6 - .L_5)
	.align		4
.L_5:
        /*0010*/ 	.word	index@($__internal_2_$__cuda_sm10x_tcgen05_guardrail_trap_unallocated_columns_being_dealloced)
        /*0014*/ 	.word	0x000001d0


	//----- nvinfo : EIATTR_FRAME_SIZE
	.align		4
.L_6:
        /*0018*/ 	.byte	0x04, 0x11
        /*001a*/ 	.short	(.L_8 - .L_7)
	.align		4
.L_7:
        /*001c*/ 	.word	index@($__internal_1_$__cuda_sm10x_tcgen05_guardrail_trap_phase_invalid_during_alloc)
        /*0020*/ 	.word	0x000001d0


	//----- nvinfo : EIATTR_FRAME_SIZE
	.align		4
.L_8:
        /*0024*/ 	.byte	0x04, 0x11
        /*0026*/ 	.short	(.L_10 - .L_9)
	.align		4
.L_9:
        /*0028*/ 	.word	index@($__internal_0_$__cuda_sm10x_tcgen05_guardrail_trap_col_being_dealloced_not_returned_by_alloc)
        /*002c*/ 	.word	0x000001d0


	//----- nvinfo : EIATTR_FRAME_SIZE
	.align		4
.L_10:
        /*0030*/ 	.byte	0x04, 0x11
        /*0032*/ 	.short	(.L_12 - .L_11)
	.align		4
.L_11:
        /*0034*/ 	.word	index@(matmul_kernel)
        /*0038*/ 	.word	0x000001d0


	//----- nvinfo : EIATTR_MIN_STACK_SIZE
	.align		4
.L_12:
        /*003c*/ 	.byte	0x04, 0x12
        /*003e*/ 	.short	(.L_14 - .L_13)
	.align		4
.L_13:
        /*0040*/ 	.word	index@(matmul_kernel)
        /*0044*/ 	.word	0x000001d0
.L_14:


//--------------------- .nv.info.matmul_kernel    --------------------------
	.section	.nv.info.matmul_kernel,"",@"SHT_CUDA_INFO"
	.sectionflags	@""
	.align	4


	//----- nvinfo : EIATTR_CUDA_API_VERSION
	.align		4
        /*0000*/ 	.byte	0x04, 0x37
        /*0002*/ 	.short	(.L_16 - .L_15)
.L_15:
        /*0004*/ 	.word	0x00000081


	//----- nvinfo : EIATTR_KPARAM_INFO
	.align		4
.L_16:
        /*0008*/ 	.byte	0x04, 0x17
        /*000a*/ 	.short	(.L_18 - .L_17)
.L_17:
        /*000c*/ 	.word	0x00000000
        /*0010*/ 	.short	0x000d
        /*0012*/ 	.short	0x0048
        /*0014*/ 	.byte	0x00, 0xf4, 0x21, 0x00


	//----- nvinfo : EIATTR_KPARAM_INFO
	.align		4
.L_18:
        /*0018*/ 	.byte	0x04, 0x17
        /*001a*/ 	.short	(.L_20 - .L_19)
.L_19:
        /*001c*/ 	.word	0x00000000
        /*0020*/ 	.short	0x000c
        /*0022*/ 	.short	0x0040
        /*0024*/ 	.byte	0x00, 0xf4, 0x21, 0x00


	//----- nvinfo : EIATTR_KPARAM_INFO
	.align		4
.L_20:
        /*0028*/ 	.byte	0x04, 0x17
        /*002a*/ 	.short	(.L_22 - .L_21)
.L_21:
        /*002c*/ 	.word	0x00000000
        /*0030*/ 	.short	0x000b
        /*0032*/ 	.short	0x0038
        /*0034*/ 	.byte	0x00, 0xf0, 0x11, 0x00


	//----- nvinfo : EIATTR_KPARAM_INFO
	.align		4
.L_22:
        /*0038*/ 	.byte	0x04, 0x17
        /*003a*/ 	.short	(.L_24 - .L_23)
.L_23:
        /*003c*/ 	.word	0x00000000
        /*0040*/ 	.short	0x000a
        /*0042*/ 	.short	0x0034
        /*0044*/ 	.byte	0x00, 0xf0, 0x11, 0x00


	//----- nvinfo : EIATTR_KPARAM_INFO
	.align		4
.L_24:
        /*0048*/ 	.byte	0x04, 0x17
        /*004a*/ 	.short	(.L_26 - .L_25)
.L_25:
        /*004c*/ 	.word	0x00000000
        /*0050*/ 	.short	0x0009
        /*0052*/ 	.short	0x0030
        /*0054*/ 	.byte	0x00, 0xf0, 0x11, 0x00


	//----- nvinfo : EIATTR_KPARAM_INFO
	.align		4
.L_26:
        /*0058*/ 	.byte	0x04, 0x17
        /*005a*/ 	.short	(.L_28 - .L_27)
.L_27:
        /*005c*/ 	.word	0x00000000
        /*0060*/ 	.short	0x0008
        /*0062*/ 	.short	0x002c
        /*0064*/ 	.byte	0x00, 0xf0, 0x11, 0x00


	//----- nvinfo : EIATTR_KPARAM_INFO
	.align		4
.L_28:
        /*0068*/ 	.byte	0x04, 0x17
        /*006a*/ 	.short	(.L_30 - .L_29)
.L_29:
        /*006c*/ 	.word	0x00000000
        /*0070*/ 	.short	0x0007
        /*0072*/ 	.short	0x0028
        /*0074*/ 	.byte	0x00, 0xf0, 0x11, 0x00


	//----- nvinfo : EIATTR_KPARAM_INFO
	.align		4
.L_30:
        /*0078*/ 	.byte	0x04, 0x17
        /*007a*/ 	.short	(.L_32 - .L_31)
.L_31:
        /*007c*/ 	.word	0x00000000
        /*0080*/ 	.short	0x0006
        /*0082*/ 	.short	0x0024
        /*0084*/ 	.byte	0x00, 0xf0, 0x11, 0x00


	//----- nvinfo : EIATTR_KPARAM_INFO
	.align		4
.L_32:
        /*0088*/ 	.byte	0x04, 0x17
        /*008a*/ 	.short	(.L_34 - .L_33)
.L_33:
        /*008c*/ 	.word	0x00000000
        /*0090*/ 	.short	0x0005
        /*0092*/ 	.short	0x0020
        /*0094*/ 	.byte	0x00, 0xf0, 0x11, 0x00


	//----- nvinfo : EIATTR_KPARAM_INFO
	.align		4
.L_34:
        /*0098*/ 	.byte	0x04, 0x17
        /*009a*/ 	.short	(.L_36 - .L_35)
.L_35:
        /*009c*/ 	.word	0x00000000
        /*00a0*/ 	.short	0x0004
        /*00a2*/ 	.short	0x001c
        /*00a4*/ 	.byte	0x00, 0xf0, 0x11, 0x00


	//----- nvinfo : EIATTR_KPARAM_INFO
	.align		4
.L_36:
        /*00a8*/ 	.byte	0x04, 0x17
        /*00aa*/ 	.short	(.L_38 - .L_37)
.L_37:
        /*00ac*/ 	.word	0x00000000
        /*00b0*/ 	.short	0x0003
        /*00b2*/ 	.short	0x0018
        /*00b4*/ 	.byte	0x00, 0xf0, 0x11, 0x00


	//----- nvinfo : EIATTR_KPARAM_INFO
	.align		4
.L_38:
        /*00b8*/ 	.byte	0x04, 0x17
        /*00ba*/ 	.short	(.L_40 - .L_39)
.L_39:
        /*00bc*/ 	.word	0x00000000
        /*00c0*/ 	.short	0x0002
        /*00c2*/ 	.short	0x0010
        /*00c4*/ 	.byte	0x00, 0xf4, 0x21, 0x00


	//----- nvinfo : EIATTR_KPARAM_INFO
	.align		4
.L_40:
        /*00c8*/ 	.byte	0x04, 0x17
        /*00ca*/ 	.short	(.L_42 - .L_41)
.L_41:
        /*00cc*/ 	.word	0x00000000
        /*00d0*/ 	.short	0x0001
        /*00d2*/ 	.short	0x0008
        /*00d4*/ 	.byte	0x00, 0xf4, 0x21, 0x00


	//----- nvinfo : EIATTR_KPARAM_INFO
	.align		4
.L_42:
        /*00d8*/ 	.byte	0x04, 0x17
        /*00da*/ 	.short	(.L_44 - .L_43)
.L_43:
        /*00dc*/ 	.word	0x00000000
        /*00e0*/ 	.short	0x0000
        /*00e2*/ 	.short	0x0000
        /*00e4*/ 	.byte	0x00, 0xf4, 0x21, 0x00


	//----- nvinfo : EIATTR_AT_ENTRY_FRAGMENTS
	.align		4
.L_44:
        /*00e8*/ 	.byte	0x04, 0x4f
        /*00ea*/ 	.short	(.L_46 - .L_45)


	//   ....[0]....
.L_45:
        /*00ec*/ 	.word	0x00000004


	//----- nvinfo : EIATTR_RESERVED_SMEM_USED
	.align		4
.L_46:
        /*00f0*/ 	.byte	0x01, 0x41
	.zero		2


	//----- nvinfo : EIATTR_SPARSE_MMA_MASK
	.align		4
        /*00f4*/ 	.byte	0x03, 0x50
        /*00f6*/ 	.short	0x0000


	//----- nvinfo : EIATTR_TCGEN05_1CTA_USED
	.align		4
        /*00f8*/ 	.byte	0x01, 0x51
	.zero		2


	//----- nvinfo : EIATTR_MAXREG_COUNT
	.align		4
        /*00fc*/ 	.byte	0x03, 0x1b
        /*00fe*/ 	.short	0x00ff


	//----- nvinfo : EIATTR_NUM_BARRIERS
	.align		4
        /*0100*/ 	.byte	0x02, 0x4c
        /*0102*/ 	.byte	0x01
	.zero		1


	//----- nvinfo : EIATTR_ANNOTATIONS
	.align		4
        /*0104*/ 	.byte	0x04, 0x55
        /*0106*/ 	.short	(.L_48 - .L_47)


	//   ....[0]....
.L_47:
        /*0108*/ 	.word	0x00000001
        /*010c*/ 	.byte	0xa0, 0x09, 0x00, 0x00, 0x01, 0x00, 0x00, 0x00, 0xc0, 0x22, 0x00, 0x00, 0x01, 0x00, 0x00, 0x00
        /* <DEDUP_REMOVED lines=119> */
        /*088c*/ 	.byte	0x90, 0xdc, 0x00, 0x00, 0x01, 0x00, 0x00, 0x00, 0x10, 0xdf, 0x00, 0x00


	//----- nvinfo : EIATTR_INT_WARP_WIDE_INSTR_OFFSETS
	.align		4
.L_48:
        /*0898*/ 	.byte	0x04, 0x31
        /*089a*/ 	.short	(.L_50 - .L_49)


	//   ....[0]....
.L_49:
        /*089c*/ 	.word	0x000038a0


	//   ....[1]....
        /*08a0*/ 	.word	0x000038c0


	//   ....[2]....
        /*08a4*/ 	.word	0x000039e0


	//   ....[3]....
        /*08a8*/ 	.word	0x0000f9e0


	//   ....[4]....
        /*08ac*/ 	.word	0x0000fa30


	//----- nvinfo : EIATTR_COOP_GROUP_MASK_REGIDS
	.align		4
.L_50:
        /*08b0*/ 	.byte	0x04, 0x29
        /*08b2*/ 	.short	(.L_52 - .L_51)


	//   ....[0]....
.L_51:
        /*08b4*/ 	.word	0xffffffff


	//   ....[1]....
        /*08b8*/ 	.word	0xffffffff


	//   ....[2]....
        /*08bc*/ 	.word	0xffffffff


	//   ....[3]....
        /*08c0*/ 	.word	0xffffffff


	//----- nvinfo : EIATTR_COOP_GROUP_INSTR_OFFSETS
	.align		4
.L_52:
        /*08c4*/ 	.byte	0x04, 0x28
        /*08c6*/ 	.short	(.L_54 - .L_53)


	//   ....[0]....
.L_53:
        /*08c8*/ 	.word	0x00000070


	//   ....[1]....
        /*08cc*/ 	.word	0x00000330


	//   ....[2]....
        /*08d0*/ 	.word	0x0000f870


	//   ....[3]....
        /*08d4*/ 	.word	0x0000fae0


	//----- nvinfo : EIATTR_VRC_CTA_INIT_COUNT
	.align		4
.L_54:
        /*08d8*/ 	.byte	0x02, 0x4a
        /*08da*/ 	.byte	0x80
	.zero		1


	//----- nvinfo : EIATTR_MBARRIER_INSTR_OFFSETS
	.align		4
        /*08dc*/ 	.byte	0x04, 0x39
        /*08de*/ 	.short	(.L_56 - .L_55)


	//   ....[0]....
.L_55:
        /*08e0*/ 	.word	0x00003a50
        /*08e4*/ 	.word	0x000000ff
        /*08e8*/ 	.word	0x00000000
        /*08ec*/ 	.short	0x0100
        /*08ee*/ 	.byte	0x08
	.zero		1


	//   ....[1]....
        /*08f0*/ 	.word	0x00003a70
        /*08f4*/ 	.word	0x000000ff
        /*08f8*/ 	.word	0x0001c008
        /*08fc*/ 	.short	0x0100
        /*08fe*/ 	.byte	0x0b
	.zero		1


	//   ....[2]....
        /*0900*/ 	.word	0x0000b390
        /*0904*/ 	.word	0x000000ff
        /*0908*/ 	.word	0x00000000
        /*090c*/ 	.short	0x010a
        /*090e*/ 	.byte	0x08
	.zero		1


	//   ....[3]....
        /*0910*/ 	.word	0x0000e060
        /*0914*/ 	.word	0x000000ff
        /*0918*/ 	.word	0x00000000
        /*091c*/ 	.short	0x010a
        /*091e*/ 	.byte	0x08
	.zero		1


	//   ....[4]....
        /*0920*/ 	.word	0x0000e1d0
        /*0924*/ 	.word	0x000000ff
        /*0928*/ 	.word	0x0001c000
        /*092c*/ 	.short	0x0108
        /*092e*/ 	.byte	0x0b
	.zero		1


	//   ....[5]....
        /*0930*/ 	.word	0x0000e2d0
        /*0934*/ 	.word	0x000000ff
        /*0938*/ 	.word	0x0001c008
        /*093c*/ 	.short	0x0108
        /*093e*/ 	.byte	0x0b
	.zero		1


	//   ....[6]....
        /*0940*/ 	.word	0x0000fb00
        /*0944*/ 	.word	0x000000ff
        /*0948*/ 	.word	0x00000000
        /*094c*/ 	.short	0x010a
        /*094e*/ 	.byte	0x08
	.zero		1


	//   ....[7]....
        /*0950*/ 	.word	0x0000fb30
        /*0954*/ 	.word	0x000000ff
        /*0958*/ 	.word	0x00000000
        /*095c*/ 	.short	0x010a
        /*095e*/ 	.byte	0x08
	.zero		1


	//----- nvinfo : EIATTR_NUM_MBARRIERS
	.align		4
.L_56:
        /*0960*/ 	.byte	0x03, 0x38
        /*0962*/ 	.short	0x0002


	//----- nvinfo : EIATTR_EXIT_INSTR_OFFSETS
	.align		4
        /*0964*/ 	.byte	0x04, 0x1c
        /*0966*/ 	.short	(.L_58 - .L_57)


	//   ....[0]....
.L_57:
        /*0968*/ 	.word	0x0000faf0


	//----- nvinfo : EIATTR_REQNTID
	.align		4
.L_58:
        /*096c*/ 	.byte	0x04, 0x10
        /*096e*/ 	.short	(.L_60 - .L_59)
.L_59:
        /*0970*/ 	.word	0x00000080
        /*0974*/ 	.word	0x00000001
        /*0978*/ 	.word	0x00000001


	//----- nvinfo : EIATTR_CRS_STACK_SIZE
	.align		4
.L_60:
        /*097c*/ 	.byte	0x04, 0x1e
        /*097e*/ 	.short	(.L_62 - .L_61)
.L_61:
        /*0980*/ 	.word	0x00000000


	//----- nvinfo : EIATTR_CBANK_PARAM_SIZE
	.align		4
.L_62:
        /*0984*/ 	.byte	0x03, 0x19
        /*0986*/ 	.short	0x0050


	//----- nvinfo : EIATTR_PARAM_CBANK
	.align		4
        /*0988*/ 	.byte	0x04, 0x0a
        /*098a*/ 	.short	(.L_64 - .L_63)
	.align		4
.L_63:
        /*098c*/ 	.word	index@(.nv.constant0.matmul_kernel)
        /*0990*/ 	.short	0x0380
        /*0992*/ 	.short	0x0050


	//----- nvinfo : EIATTR_SW_WAR
	.align		4
.L_64:
        /*0994*/ 	.byte	0x04, 0x36
        /*0996*/ 	.short	(.L_66 - .L_65)
.L_65:
        /*0998*/ 	.word	0x00000008
.L_66:


//--------------------- .nv.compat                --------------------------
	.section	.nv.compat,"",@"SHT_CUDA_COMPAT_INFO"
	.align	4
        /*0000*/ 	.byte	0x02, 0x02, 0x02, 0x00, 0x02, 0x05, 0x05, 0x00, 0x02, 0x03, 0x00, 0x00, 0x02, 0x06, 0x01, 0x00


//--------------------- .nv.callgraph             --------------------------
	.section	.nv.callgraph,"",@"SHT_CUDA_CALLGRAPH"
	.align	4
	.sectionentsize	8
	.align		4
        /*0000*/ 	.word	0x00000000
	.align		4
        /*0004*/ 	.word	0xffffffff
	.align		4
        /*0008*/ 	.word	0x00000000
	.align		4
        /*000c*/ 	.word	0xfffffffe
	.align		4
        /*0010*/ 	.word	0x00000000
	.align		4
        /*0014*/ 	.word	0xfffffffd
	.align		4
        /*0018*/ 	.word	0x00000000
	.align		4
        /*001c*/ 	.word	0xfffffffc


//--------------------- .text.matmul_kernel       --------------------------
	.section	.text.matmul_kernel,"ax",@progbits
	.align	128
        .global         matmul_kernel
        .type           matmul_kernel,@function
        .size           matmul_kernel,(.L_x_21 - matmul_kernel)
        .other          matmul_kernel,@"STO_CUDA_ENTRY STV_DEFAULT"
matmul_kernel:
.text.matmul_kernel:
[----:B------:R-:W1:Y:S01]  /*0000*/  LDC R1, c[0x0][0x37c] ;  /* 0x0000df00ff017b82 */ /* 0x000e620000000800 */
[----:B------:R-:W2:Y:S01]  /*0010*/  S2R R4, SR_TID.X ;  /* 0x0000000000047919 */ /* 0x000ea20000002100 */
[----:B-1----:R-:W-:Y:S01]  /*0020*/  VIADD R1, R1, 0xfffffe30 ;  /* 0xfffffe3001017836 */ /* 0x002fe20000000000 */
[----:B--2---:R-:W-:-:S13]  /*0030*/  ISETP.GE.U32.AND P0, PT, R4, 0x20, PT ;  /* 0x000000200400780c */ /* 0x004fda0003f06070 */
[----:B------:R-:W-:Y:S02]  /*0040*/  VOTEU.ANY UP0, P0 ;  /* 0x0000000000ff7886 */ /* 0x000fe40000000100 */
[----:B------:R-:W-:Y:S05]  /*0050*/  BRA.U UP0, `(.L_x_0) ;  /* 0x0000000100b87547 */ /* 0x000fea000b800000 */
[----:B------:R-:W1:Y:S01]  /*0060*/  S2UR UR6, SR_CgaCtaId ;  /* 0x00000000000679c3 */ /* 0x000e620000008800 */
[----:B------:R-:W-:Y:S01]  /*0070*/  NOP ;  /* 0x0000000000007918 */ /* 0x000fe20000000000 */
[----:B------:R-:W-:Y:S02]  /*0080*/  UMOV UR4, 0x40 ;  /* 0x0000004000047882 */ /* 0x000fe40000000000 */
[----:B-1----:R-:W-:-:S09]  /*0090*/  ULEA UR4, UR6, UR4, 0x18 ;  /* 0x0000000406047291 */ /* 0x002fd2000f8ec0ff */
[----:B------:R-:W1:Y:S01]  /*00a0*/  LDS.U8 R0, [UR4] ;  /* 0x00000004ff007984 */ /* 0x000e620008000000 */
[----:B------:R-:W-:Y:S02]  /*00b0*/  UMOV UR4, 0x400 ;  /* 0x0000040000047882 */ /* 0x000fe40000000000 */
[----:B------:R-:W-:Y:S01]  /*00c0*/  ULEA UR4, UR6, UR4, 0x18 ;  /* 0x0000000406047291 */ /* 0x000fe2000f8ec0ff */
[----:B-1----:R-:W-:-:S13]  /*00d0*/  ISETP.NE.AND P0, PT, R0, RZ, PT ;  /* 0x000000ff0000720c */ /* 0x002fda0003f05270 */
[----:B------:R-:W-:Y:S05]  /*00e0*/  @P0 BRA `(.L_x_1) ;  /* 0x00000000007c0947 */ /* 0x000fea0003800000 */
[----:B------:R-:W-:-:S13]  /*00f0*/  ELECT P0, URZ, PT ;  /* 0x0000000000ff782f */ /* 0x000fda0003800000 */
[----:B------:R-:W-:Y:S05]  /*0100*/  @!P0 BRA `(.L_x_2) ;  /* 0x0000000000848947 */ /* 0x000fea0003800000 */
[----:B------:R-:W-:Y:S01]  /*0110*/  UMOV UR5, 0x4 ;  /* 0x0000000400057882 */ /* 0x000fe20000000000 */
[----:B------:R-:W-:Y:S02]  /*0120*/  IMAD.MOV.U32 R6, RZ, RZ, 0x1 ;  /* 0x00000001ff067424 */ /* 0x000fe400078e00ff */
[----:B------:R-:W-:Y:S02]  /*0130*/  IMAD.MOV.U32 R5, RZ, RZ, 0xf ;  /* 0x0000000fff057424 */ /* 0x000fe400078e00ff */
[----:B------:R-:W-:Y:S04]  /*0140*/  DEPBAR.LE SB1, 0x36 ;  /* 0x00009d800000791a */ /* 0x000fe80000000000 */
[----:B------:R-:W1:Y:S02]  /*0150*/  UTCATOMSWS.FIND_AND_SET.ALIGN UP1, UR5, UR5 ;  /* 0x00000005000575e3 */ /* 0x000e640008020800 */
[----:B-1----:R-:W-:-:S04]  /*0160*/  PLOP3.LUT P0, PT, PT, PT, UP1, 0x80, 0x8 ;  /* 0x000000000008781c */ /* 0x002fc80003f0f018 */
[----:B------:R-:W-:-:S04]  /*0170*/  SEL R0, RZ, 0xffffffff, !P0 ;  /* 0xffffffffff007807 */ /* 0x000fc80004000000 */
[----:B------:R-:W-:Y:S01]  /*0180*/  ISETP.NE.AND P0, PT, R0, RZ, PT ;  /* 0x000000ff0000720c */ /* 0x000fe20003f05270 */
[----:B------:R-:W-:-:S12]  /*0190*/  IMAD.U32 R0, RZ, RZ, UR5 ;  /* 0x00000005ff007e24 */ /* 0x000fd8000f8e00ff */
[----:B------:R-:W-:Y:S05]  /*01a0*/  @P0 BRA `(.L_x_3) ;  /* 0x0000000000240947 */ /* 0x000fea0003800000 */
.L_x_4:
[----:B------:R-:W-:Y:S05]  /*01b0*/  NANOSLEEP 0x64 ;  /* 0x000000640000795d */ /* 0x000fea0003800000 */
[----:B------:R-:W-:-:S05]  /*01c0*/  UMOV UR5, 0x4 ;  /* 0x0000000400057882 */ /* 0x000fca0000000000 */
[----:B------:R-:W-:Y:S04]  /*01d0*/  DEPBAR.LE SB1, 0x36 ;  /* 0x00009d800000791a */ /* 0x000fe80000000000 */
[----:B------:R-:W1:Y:S02]  /*01e0*/  UTCATOMSWS.FIND_AND_SET.ALIGN UP1, UR5, UR5 ;  /* 0x00000005000575e3 */ /* 0x000e640008020800 */
[----:B-1----:R-:W-:-:S04]  /*01f0*/  PLOP3.LUT P0, PT, PT, PT, UP1, 0x80, 0x8 ;  /* 0x000000000008781c */ /* 0x002fc80003f0f018 */
[----:B------:R-:W-:-:S04]  /*0200*/  SEL R0, RZ, 0xffffffff, !P0 ;  /* 0xffffffffff007807 */ /* 0x000fc80004000000 */
[----:B------:R-:W-:Y:S01]  /*0210*/  ISETP.NE.AND P0, PT, R0, RZ, PT ;  /* 0x000000ff0000720c */ /* 0x000fe20003f05270 */
[----:B------:R-:W-:-:S12]  /*0220*/  IMAD.U32 R0, RZ, RZ, UR5 ;  /* 0x00000005ff007e24 */ /* 0x000fd8000f8e00ff */
[----:B------:R-:W-:Y:S05]  /*0230*/  @!P0 BRA `(.L_x_4) ;  /* 0xfffffffc00dc8947 */ /* 0x000fea000383ffff */
.L_x_3:
[C---:B------:R-:W-:Y:S01]  /*0240*/  VIADD R3, R0.reuse, 0x10 ;  /* 0x0000001000037836 */ /* 0x040fe20000000000 */
[----:B------:R-:W-:Y:S01]  /*0250*/  UMOV UR5, 0x50 ;  /* 0x0000005000057882 */ /* 0x000fe20000000000 */
[----:B------:R-:W-:Y:S01]  /*0260*/  SHF.L.U32 R2, R5, R0, RZ ;  /* 0x0000000005027219 */ /* 0x000fe200000006ff */
[----:B------:R-:W-:Y:S01]  /*0270*/  ULEA UR5, UR6, UR5, 0x18 ;  /* 0x0000000506057291 */ /* 0x000fe2000f8ec0ff */
[----:B------:R-:W-:Y:S01]  /*0280*/  IMAD.SHL.U32 R0, R0, 0x20, RZ ;  /* 0x0000002000007824 */ /* 0x000fe200078e00ff */
[----:B------:R-:W-:-:S04]  /*0290*/  SHF.L.U32 R3, R6, R3, RZ ;  /* 0x0000000306037219 */ /* 0x000fc800000006ff */
[----:B------:R-:W-:-:S05]  /*02a0*/  LOP3.LUT R2, R3, R2, RZ, 0xfc, !PT ;  /* 0x0000000203027212 */ /* 0x000fca00078efcff */
[----:B------:R1:W-:Y:S04]  /*02b0*/  ATOMS.OR RZ, [UR5], R2 ;  /* 0x00000002ffff798c */ /* 0x0003e8000b000005 */
[----:B------:R1:W-:Y:S01]  /*02c0*/  STS [UR4], R0 ;  /* 0x00000000ff007988 */ /* 0x0003e20008000804 */
[----:B------:R-:W-:Y:S05]  /*02d0*/  BRA `(.L_x_2) ;  /* 0x0000000000107947 */ /* 0x000fea0003800000 */
.L_x_1:
[----:B------:R-:W-:Y:S01]  /*02e0*/  IMAD.MOV.U32 R0, RZ, RZ, -0x1 ;  /* 0xffffffffff007424 */ /* 0x000fe200078e00ff */
[----:B------:R-:W-:-:S04]  /*02f0*/  MOV R2, 0x320 ;  /* 0x0000032000027802 */ /* 0x000fc80000000f00 */
[----:B------:R1:W-:Y:S03]  /*0300*/  STS [UR4], R0 ;  /* 0x00000000ff007988 */ /* 0x0003e60008000804 */
[----:B-1----:R-:W-:Y:S05]  /*0310*/  CALL.REL.NOINC `($__internal_1_$__cuda_sm10x_tcgen05_guardrail_trap_phase_invalid_during_alloc) ;  /* 0x000000f8001c7944 */ /* 0x002fea0003c00000 */
.L_x_2:
[----:B------:R-:W-:Y:S05]  /*0320*/  WARPSYNC.ALL ;  /* 0x0000000000007948 */ /* 0x000fea0003800000 */
[----:B------:R-:W-:Y:S01]  /*0330*/  NOP ;  /* 0x0000000000007918 */ /* 0x000fe20000000000 */
.L_x_0:
[----:B------:R-:W2:Y:S01]  /*0340*/  LDC.64 R56, c[0x0][0x398] ;  /* 0x0000e600ff387b82 */ /* 0x000ea20000000a00 */
[----:B------:R-:W3:Y:S01]  /*0350*/  S2R R6, SR_CTAID.X ;  /* 0x0000000000067919 */ /* 0x000ee20000002500 */
[----:B------:R-:W4:Y:S01]  /*0360*/  LDCU UR4, c[0x0][0x3a4] ;  /* 0x00007480ff0477ac */ /* 0x000f220008000800 */
[----:B------:R-:W-:Y:S01]  /*0370*/  LOP3.LUT R55, R4, 0x3f, RZ, 0xc0, !PT ;  /* 0x0000003f04377812 */ /* 0x000fe200078ec0ff */
[----:B------:R-:W5:Y:S04]  /*0380*/  LDCU.128 UR12, c[0x0][0x380] ;  /* 0x00007000ff0c77ac */ /* 0x000f680008000c00 */
[----:B------:R-:W1:Y:S01]  /*0390*/  S2UR UR5, SR_CgaCtaId ;  /* 0x00000000000579c3 */ /* 0x000e620000008800 */
[----:B------:R-:W-:Y:S01]  /*03a0*/  UMOV UR11, 0x400 ;  /* 0x00000400000b7882 */ /* 0x000fe20000000000 */
[----:B------:R-:W1:Y:S01]  /*03b0*/  LDCU.64 UR28, c[0x0][0x358] ;  /* 0x00006b00ff1c77ac */ /* 0x000e620008000a00 */
[----:B------:R-:W-:-:S05]  /*03c0*/  UMOV UR7, 0x1 ;  /* 0x0000000100077882 */ /* 0x000fca0000000000 */
[----:B------:R-:W4:Y:S01]  /*03d0*/  LDC R251, c[0x0][0x3a0] ;  /* 0x0000e800fffb7b82 */ /* 0x000f220000000800 */
[----:B-12---:R-:W-:Y:S01]  /*03e0*/  VIADD R0, R57, 0x3f ;  /* 0x0000003f39007836 */ /* 0x006fe20000000000 */
[----:B------:R-:W-:-:S04]  /*03f0*/  IABS R13, R56 ;  /* 0x00000038000d7213 */ /* 0x000fc80000000000 */
[----:B------:R-:W-:Y:S01]  /*0400*/  SHF.R.S32.HI R3, RZ, 0x1f, R0 ;  /* 0x0000001fff037819 */ /* 0x000fe20000011400 */
[----:B------:R-:W-:-:S03]  /*0410*/  ULEA UR11, UR5, UR11, 0x18 ;  /* 0x0000000b050b7291 */ /* 0x000fc6000f8ec0ff */
[----:B------:R-:W-:Y:S02]  /*0420*/  LEA.HI R3, R3, R0, RZ, 0x6 ;  /* 0x0000000003037211 */ /* 0x000fe400078f30ff */
[----:B---3--:R-:W-:Y:S01]  /*0430*/  IABS R10, R6 ;  /* 0x00000006000a7213 */ /* 0x008fe20000000000 */
[----:B------:R-:W-:Y:S01]  /*0440*/  UIADD3 UR8, UPT, UPT, UR11, 0x1c000, URZ ;  /* 0x0001c0000b087890 */ /* 0x000fe2000fffe0ff */
[----:B------:R-:W-:-:S05]  /*0450*/  SHF.R.S32.HI R3, RZ, 0x6, R3 ;  /* 0x00000006ff037819 */ /* 0x000fca0000011403 */
[----:B------:R-:W-:-:S05]  /*0460*/  IMAD.SHL.U32 R5, R3, 0x8, RZ ;  /* 0x0000000803057824 */ /* 0x000fca00078e00ff */
[-C--:B------:R-:W-:Y:S02]  /*0470*/  IABS R7, R5.reuse ;  /* 0x0000000500077213 */ /* 0x080fe40000000000 */
[----:B------:R-:W-:Y:S02]  /*0480*/  IABS R11, R5 ;  /* 0x00000005000b7213 */ /* 0x000fe40000000000 */
[----:B------:R-:W1:Y:S08]  /*0490*/  I2F.RP R0, R7 ;  /* 0x0000000700007306 */ /* 0x000e700000209400 */
[----:B-1----:R-:W1:Y:S02]  /*04a0*/  MUFU.RCP R0, R0 ;  /* 0x0000000000007308 */ /* 0x002e640000001000 */
[----:B-1----:R-:W-:-:S02]  /*04b0*/  VIADD R2, R0, 0xffffffe ;  /* 0x0ffffffe00027836 */ /* 0x002fc40000000000 */
[----:B------:R-:W-:-:S04]  /*04c0*/  IMAD.MOV R0, RZ, RZ, -R11 ;  /* 0x000000ffff007224 */ /* 0x000fc800078e0a0b */
[----:B------:R1:W2:Y:S02]  /*04d0*/  F2I.FTZ.U32.TRUNC.NTZ R3, R2 ;  /* 0x0000000200037305 */ /* 0x0002a4000021f000 */
[----:B-1----:R-:W-:Y:S02]  /*04e0*/  IMAD.MOV.U32 R2, RZ, RZ, RZ ;  /* 0x000000ffff027224 */ /* 0x002fe400078e00ff */
[----:B--2---:R-:W-:-:S04]  /*04f0*/  IMAD.MOV R8, RZ, RZ, -R3 ;  /* 0x000000ffff087224 */ /* 0x004fc800078e0a03 */
[----:B------:R-:W-:Y:S02]  /*0500*/  IMAD R9, R8, R7, RZ ;  /* 0x0000000708097224 */ /* 0x000fe400078e02ff */
[----:B------:R-:W-:Y:S02]  /*0510*/  IMAD.MOV.U32 R8, RZ, RZ, R10 ;  /* 0x000000ffff087224 */ /* 0x000fe400078e000a */
[----:B------:R-:W-:-:S06]  /*0520*/  IMAD.HI.U32 R3, R3, R9, R2 ;  /* 0x0000000903037227 */ /* 0x000fcc00078e0002 */
[----:B------:R-:W-:-:S04]  /*0530*/  IMAD.HI.U32 R3, R3, R8, RZ ;  /* 0x0000000803037227 */ /* 0x000fc800078e00ff */
[----:B------:R-:W-:Y:S01]  /*0540*/  IMAD R0, R3, R0, R8 ;  /* 0x0000000003007224 */ /* 0x000fe200078e0208 */
[----:B------:R-:W-:Y:S04]  /*0550*/  BAR.SYNC.DEFER_BLOCKING 0x0 ;  /* 0x0000000000007b1d */ /* 0x000fe80000010000 */
[----:B------:R-:W-:-:S13]  /*0560*/  ISETP.GT.U32.AND P1, PT, R7, R0, PT ;  /* 0x000000000700720c */ /* 0x000fda0003f24070 */
[----:B------:R-:W-:Y:S02]  /*0570*/  @!P1 IMAD.IADD R0, R0, 0x1, -R7 ;  /* 0x0000000100009824 */ /* 0x000fe400078e0a07 */
[----:B------:R-:W-:Y:S01]  /*0580*/  @!P1 VIADD R3, R3, 0x1 ;  /* 0x0000000103039836 */ /* 0x000fe20000000000 */
[----:B------:R-:W-:Y:S02]  /*0590*/  ISETP.NE.AND P1, PT, R5, RZ, PT ;  /* 0x000000ff0500720c */ /* 0x000fe40003f25270 */
[----:B------:R-:W-:Y:S02]  /*05a0*/  ISETP.GE.U32.AND P0, PT, R0, R7, PT ;  /* 0x000000070000720c */ /* 0x000fe40003f06070 */
[----:B------:R-:W-:-:S04]  /*05b0*/  LOP3.LUT R0, R6, R5, RZ, 0x3c, !PT ;  /* 0x0000000506007212 */ /* 0x000fc800078e3cff */
[----:B------:R-:W-:Y:S01]  /*05c0*/  ISETP.GE.AND P2, PT, R0, RZ, PT ;  /* 0x000000ff0000720c */ /* 0x000fe20003f46270 */
[----:B------:R-:W-:-:S06]  /*05d0*/  VIADD R0, R56, 0x7f ;  /* 0x0000007f38007836 */ /* 0x000fcc0000000000 */
[----:B------:R-:W-:-:S04]  /*05e0*/  @P0 VIADD R3, R3, 0x1 ;  /* 0x0000000103030836 */ /* 0x000fc80000000000 */
[----:B------:R-:W-:Y:S01]  /*05f0*/  IMAD.MOV.U32 R2, RZ, RZ, R3 ;  /* 0x000000ffff027224 */ /* 0x000fe200078e0003 */
[----:B------:R-:W-:-:S03]  /*0600*/  SHF.R.S32.HI R3, RZ, 0x1f, R0 ;  /* 0x0000001fff037819 */ /* 0x000fc60000011400 */
[----:B------:R-:W-:Y:S01]  /*0610*/  @!P2 IMAD.MOV R2, RZ, RZ, -R2 ;  /* 0x000000ffff02a224 */ /* 0x000fe200078e0a02 */
[----:B------:R-:W-:Y:S02]  /*0620*/  @!P1 LOP3.LUT R2, RZ, R5, RZ, 0x33, !PT ;  /* 0x00000005ff029212 */ /* 0x000fe400078e33ff */
[----:B------:R-:W-:-:S03]  /*0630*/  LEA.HI R3, R3, R0, RZ, 0x7 ;  /* 0x0000000003037211 */ /* 0x000fc600078f38ff */
[----:B------:R-:W-:Y:S02]  /*0640*/  IMAD.SHL.U32 R10, R2, 0x8, RZ ;  /* 0x00000008020a7824 */ /* 0x000fe400078e00ff */
[----:B------:R-:W-:-:S03]  /*0650*/  IMAD.MOV R2, RZ, RZ, -R2 ;  /* 0x000000ffff027224 */ /* 0x000fc600078e0a02 */
[----:B------:R-:W-:Y:S01]  /*0660*/  LEA.HI.SX32 R3, R3, -R10, 0x19 ;  /* 0x8000000a03037211 */ /* 0x000fe200078fcaff */
[----:B------:R-:W-:-:S03]  /*0670*/  IMAD R12, R5, R2, R6 ;  /* 0x00000002050c7224 */ /* 0x000fc600078e0206 */
[----:B------:R-:W-:Y:S02]  /*0680*/  VIMNMX R11, PT, PT, R3, 0x8, PT ;  /* 0x00000008030b7848 */ /* 0x000fe40003fe0100 */
[----:B------:R-:W-:Y:S02]  /*0690*/  IABS R9, R12 ;  /* 0x0000000c00097213 */ /* 0x000fe40000000000 */
[-C--:B------:R-:W-:Y:S02]  /*06a0*/  IABS R7, R11.reuse ;  /* 0x0000000b00077213 */ /* 0x080fe40000000000 */
[----:B------:R-:W-:Y:S02]  /*06b0*/  IABS R6, R11 ;  /* 0x0000000b00067213 */ /* 0x000fe40000000000 */
[----:B------:R-:W1:Y:S08]  /*06c0*/  I2F.RP R0, R7 ;  /* 0x0000000700007306 */ /* 0x000e700000209400 */
[----:B-1----:R-:W1:Y:S02]  /*06d0*/  MUFU.RCP R0, R0 ;  /* 0x0000000000007308 */ /* 0x002e640000001000 */
[----:B-1----:R-:W-:-:S02]  /*06e0*/  VIADD R3, R0, 0xffffffe ;  /* 0x0ffffffe00037836 */ /* 0x002fc40000000000 */
[----:B------:R-:W-:-:S04]  /*06f0*/  IMAD.MOV R0, RZ, RZ, -R6 ;  /* 0x000000ffff007224 */ /* 0x000fc800078e0a06 */
[----:B------:R-:W1:Y:S02]  /*0700*/  F2I.FTZ.U32.TRUNC.NTZ R3, R3 ;  /* 0x0000000300037305 */ /* 0x000e64000021f000 */
[----:B-1----:R-:W-:-:S04]  /*0710*/  IMAD.MOV R8, RZ, RZ, -R3 ;  /* 0x000000ffff087224 */ /* 0x002fc800078e0a03 */
[----:B------:R-:W-:-:S04]  /*0720*/  IMAD.MOV.U32 R2, RZ, RZ, R8 ;  /* 0x000000ffff027224 */ /* 0x000fc800078e0008 */
[----:B------:R-:W-:Y:S02]  /*0730*/  IMAD R5, R2, R7, RZ ;  /* 0x0000000702057224 */ /* 0x000fe400078e02ff */
[----:B------:R-:W-:-:S04]  /*0740*/  IMAD.MOV.U32 R2, RZ, RZ, RZ ;  /* 0x000000ffff027224 */ /* 0x000fc800078e00ff */
[----:B------:R-:W-:Y:S01]  /*0750*/  IMAD.HI.U32 R2, R3, R5, R2 ;  /* 0x0000000503027227 */ /* 0x000fe200078e0002 */
[----:B------:R-:W-:Y:S01]  /*0760*/  IABS R5, R57 ;  /* 0x0000003900057213 */ /* 0x000fe20000000000 */
[----:B------:R-:W1:Y:S04]  /*0770*/  I2F.RP R3, R13 ;  /* 0x0000000d00037306 */ /* 0x000e680000209400 */
[----:B------:R-:W-:-:S04]  /*0780*/  IMAD.HI.U32 R2, R2, R9, RZ ;  /* 0x0000000902027227 */ /* 0x000fc800078e00ff */
[----:B------:R-:W-:Y:S01]  /*0790*/  IMAD R0, R2, R0, R9 ;  /* 0x0000000002007224 */ /* 0x000fe200078e0209 */
[----:B------:R-:W2:Y:S04]  /*07a0*/  I2F.RP R8, R5 ;  /* 0x0000000500087306 */ /* 0x000ea80000209400 */
[----:B------:R-:W-:-:S04]  /*07b0*/  ISETP.GT.U32.AND P1, PT, R7, R0, PT ;  /* 0x000000000700720c */ /* 0x000fc80003f24070 */
[----:B-1----:R-:W1:Y:S08]  /*07c0*/  MUFU.RCP R3, R3 ;  /* 0x0000000300037308 */ /* 0x002e700000001000 */
[----:B--2---:R-:W2:Y:S01]  /*07d0*/  MUFU.RCP R8, R8 ;  /* 0x0000000800087308 */ /* 0x004ea20000001000 */
[----:B------:R-:W-:Y:S02]  /*07e0*/  @!P1 IMAD.IADD R0, R0, 0x1, -R7 ;  /* 0x0000000100009824 */ /* 0x000fe400078e0a07 */
[----:B------:R-:W-:Y:S01]  /*07f0*/  @!P1 VIADD R2, R2, 0x1 ;  /* 0x0000000102029836 */ /* 0x000fe20000000000 */
[----:B------:R-:W-:-:S02]  /*0800*/  ISETP.NE.AND P1, PT, R11, RZ, PT ;  /* 0x000000ff0b00720c */ /* 0x000fc40003f25270 */
[----:B------:R-:W-:Y:S02]  /*0810*/  ISETP.GE.U32.AND P0, PT, R0, R7, PT ;  /* 0x000000070000720c */ /* 0x000fe40003f06070 */
[----:B------:R-:W-:Y:S01]  /*0820*/  LOP3.LUT R0, R12, R11, RZ, 0x3c, !PT ;  /* 0x0000000b0c007212 */ /* 0x000fe200078e3cff */
[----:B-1----:R-:W-:-:S03]  /*0830*/  VIADD R6, R3, 0xffffffe ;  /* 0x0ffffffe03067836 */ /* 0x002fc60000000000 */
[----:B------:R-:W-:Y:S01]  /*0840*/  ISETP.GE.AND P2, PT, R0, RZ, PT ;  /* 0x000000ff0000720c */ /* 0x000fe20003f46270 */
[----:B------:R1:W3:Y:S01]  /*0850*/  F2I.FTZ.U32.TRUNC.NTZ R7, R6 ;  /* 0x0000000600077305 */ /* 0x0002e2000021f000 */
[----:B--2---:R-:W-:-:S05]  /*0860*/  VIADD R9, R8, 0xffffffe ;  /* 0x0ffffffe08097836 */ /* 0x004fca0000000000 */
[----:B------:R-:W-:Y:S02]  /*0870*/  @P0 VIADD R2, R2, 0x1 ;  /* 0x0000000102020836 */ /* 0x000fe40000000000 */
[----:B-1----:R-:W-:Y:S01]  /*0880*/  IMAD.MOV.U32 R6, RZ, RZ, RZ ;  /* 0x000000ffff067224 */ /* 0x002fe200078e00ff */
[----:B------:R-:W1:Y:S01]  /*0890*/  F2I.FTZ.U32.TRUNC.NTZ R9, R9 ;  /* 0x0000000900097305 */ /* 0x000e62000021f000 */
[----:B------:R-:W-:Y:S01]  /*08a0*/  IMAD.MOV.U32 R14, RZ, RZ, R2 ;  /* 0x000000ffff0e7224 */ /* 0x000fe200078e0002 */
[----:B------:R-:W-:-:S03]  /*08b0*/  LOP3.LUT R2, R4, 0x7f, RZ, 0xc0, !PT ;  /* 0x0000007f04027812 */ /* 0x000fc600078ec0ff */
[----:B------:R-:W-:Y:S01]  /*08c0*/  @!P2 IMAD.MOV R14, RZ, RZ, -R14 ;  /* 0x000000ffff0ea224 */ /* 0x000fe200078e0a0e */
[----:B------:R-:W-:Y:S01]  /*08d0*/  @!P1 LOP3.LUT R14, RZ, R11, RZ, 0x33, !PT ;  /* 0x0000000bff0e9212 */ /* 0x000fe200078e33ff */
[----:B---3--:R-:W-:-:S04]  /*08e0*/  IMAD.MOV R8, RZ, RZ, -R7 ;  /* 0x000000ffff087224 */ /* 0x008fc800078e0a07 */
[----:B------:R-:W-:-:S04]  /*08f0*/  IMAD.MOV R0, RZ, RZ, -R14 ;  /* 0x000000ffff007224 */ /* 0x000fc800078e0a0e */
[----:B------:R-:W-:Y:S01]  /*0900*/  IMAD R0, R11, R0, R12 ;  /* 0x000000000b007224 */ /* 0x000fe200078e020c */
[----:B------:R-:W-:Y:S01]  /*0910*/  SHF.R.S32.HI R12, RZ, 0x6, R4 ;  /* 0x00000006ff0c7819 */ /* 0x000fe20000011404 */
[----:B------:R-:W-:Y:S02]  /*0920*/  IMAD R11, R8, R13, RZ ;  /* 0x0000000d080b7224 */ /* 0x000fe400078e02ff */
[----:B------:R-:W-:Y:S02]  /*0930*/  IMAD.IADD R3, R10, 0x1, R0 ;  /* 0x000000010a037824 */ /* 0x000fe400078e0200 */
[----:B------:R-:W-:Y:S02]  /*0940*/  IMAD.SHL.U32 R0, R14, 0x40, RZ ;  /* 0x000000400e007824 */ /* 0x000fe400078e00ff */
[----:B------:R-:W-:Y:S01]  /*0950*/  IMAD R39, R3, 0x80, R2 ;  /* 0x0000008003277824 */ /* 0x000fe200078e0202 */
[----:B------:R-:W-:Y:S01]  /*0960*/  SHF.R.U32.HI R3, RZ, 0x6, R4 ;  /* 0x00000006ff037819 */ /* 0x000fe20000011604 */
[----:B-1----:R-:W-:-:S02]  /*0970*/  IMAD.MOV R8, RZ, RZ, -R9 ;  /* 0x000000ffff087224 */ /* 0x002fc400078e0a09 */
[----:B------:R-:W-:Y:S01]  /*0980*/  IMAD.HI.U32 R6, R7, R11, R6 ;  /* 0x0000000b07067227 */ /* 0x000fe200078e0006 */
[----:B------:R-:W-:Y:S01]  /*0990*/  SGXT.U32 R3, R3, 0x1 ;  /* 0x000000010303781a */ /* 0x000fe20000000000 */
[----:B------:R-:W-:Y:S01]  /*09a0*/  STL [R1+0xd4], R39 ;  /* 0x0000d42701007387 */ /* 0x000fe20000100800 */
[----:B------:R-:W-:Y:S02]  /*09b0*/  IABS R10, R39 ;  /* 0x00000027000a7213 */ /* 0x000fe40000000000 */
[----:B------:R-:W-:Y:S01]  /*09c0*/  LOP3.LUT R7, R0, R3, RZ, 0xfc, !PT ;  /* 0x0000000300077212 */ /* 0x000fe200078efcff */
[----:B------:R-:W-:Y:S01]  /*09d0*/  IMAD R3, R8, R5, RZ ;  /* 0x0000000508037224 */ /* 0x000fe200078e02ff */
[----:B------:R-:W-:Y:S01]  /*09e0*/  SHF.R.U32.HI R11, RZ, 0x5, R4 ;  /* 0x00000005ff0b7819 */ /* 0x000fe20000011604 */
[----:B------:R-:W-:Y:S01]  /*09f0*/  IMAD.MOV.U32 R8, RZ, RZ, RZ ;  /* 0x000000ffff087224 */ /* 0x000fe200078e00ff */
[----:B------:R-:W-:Y:S01]  /*0a00*/  LOP3.LUT R19, R7, 0x6, RZ, 0xfc, !PT ;  /* 0x0000000607137812 */ /* 0x000fe200078efcff */
[----:B------:R-:W-:Y:S01]  /*0a10*/  IMAD.HI.U32 R6, R6, R10, RZ ;  /* 0x0000000a06067227 */ /* 0x000fe200078e00ff */
[----:B------:R-:W-:-:S02]  /*0a20*/  R2UR UR9, R11 ;  /* 0x000000000b0972ca */ /* 0x000fc400000e0000 */
[----:B------:R-:W-:Y:S01]  /*0a30*/  IABS R11, R7 ;  /* 0x00000007000b7213 */ /* 0x000fe20000000000 */
[----:B------:R-:W-:Y:S01]  /*0a40*/  IMAD.HI.U32 R8, R9, R3, R8 ;  /* 0x0000000309087227 */ /* 0x000fe200078e0008 */
[----:B------:R-:W-:Y:S02]  /*0a50*/  SGXT R3, R12, 0x1 ;  /* 0x000000010c03781a */ /* 0x000fe40000000200 */
[----:B------:R-:W-:Y:S01]  /*0a60*/  IABS R16, R19 ;  /* 0x0000001300107213 */ /* 0x000fe20000000000 */
[----:B------:R-:W-:Y:S01]  /*0a70*/  IMAD.MOV R6, RZ, RZ, -R6 ;  /* 0x000000ffff067224 */ /* 0x000fe200078e0a06 */
[----:B------:R-:W-:Y:S01]  /*0a80*/  LOP3.LUT R3, R3, 0x90, RZ, 0xc0, !PT ;  /* 0x0000009003037812 */ /* 0x000fe200078ec0ff */
[----:B------:R-:W-:Y:S01]  /*0a90*/  IMAD.HI.U32 R9, R8, R11, RZ ;  /* 0x0000000b08097227 */ /* 0x000fe200078e00ff */
[C---:B------:R-:W-:Y:S02]  /*0aa0*/  LOP3.LUT R18, R7.reuse, 0x4, RZ, 0xfc, !PT ;  /* 0x0000000407127812 */ /* 0x040fe400078efcff */
[----:B------:R-:W-:Y:S01]  /*0ab0*/  LOP3.LUT R17, R7, 0x2, RZ, 0xfc, !PT ;  /* 0x0000000207117812 */ /* 0x000fe200078efcff */
[C---:B------:R-:W-:Y:S01]  /*0ac0*/  IMAD R6, R13.reuse, R6, R10 ;  /* 0x000000060d067224 */ /* 0x040fe200078e020a */
[----:B------:R-:W-:Y:S01]  /*0ad0*/  ISETP.GE.AND P1, PT, R18, RZ, PT ;  /* 0x000000ff1200720c */ /* 0x000fe20003f26270 */
[----:B------:R-:W-:Y:S01]  /*0ae0*/  IMAD.SHL.U32 R10, R4, 0x4, RZ ;  /* 0x00000004040a7824 */ /* 0x000fe200078e00ff */
[----:B------:R-:W-:Y:S01]  /*0af0*/  IABS R15, R17 ;  /* 0x00000011000f7213 */ /* 0x000fe20000000000 */
[----:B------:R-:W-:Y:S01]  /*0b00*/  IMAD.MOV R14, RZ, RZ, -R9 ;  /* 0x000000ffff0e7224 */ /* 0x000fe200078e0a09 */
[----:B------:R-:W-:-:S02]  /*0b10*/  ISETP.GT.U32.AND P0, PT, R13, R6, PT ;  /* 0x000000060d00720c */ /* 0x000fc40003f04070 */
[----:B------:R-:W-:Y:S01]  /*0b20*/  LOP3.LUT R12, R3, 0x7c, R10, 0x78, !PT ;  /* 0x0000007c030c7812 */ /* 0x000fe200078e780a */
[----:B------:R-:W-:Y:S01]  /*0b30*/  IMAD R10, R5, R14, R11 ;  /* 0x0000000e050a7224 */ /* 0x000fe200078e020b */
[----:B------:R-:W-:Y:S01]  /*0b40*/  IABS R9, R18 ;  /* 0x0000001200097213 */ /* 0x000fe20000000000 */
[----:B------:R-:W-:Y:S01]  /*0b50*/  IMAD.HI.U32 R11, R8, R16, RZ ;  /* 0x00000010080b7227 */ /* 0x000fe200078e00ff */
[----:B------:R-:W-:Y:S02]  /*0b60*/  ISETP.GE.AND P4, PT, R17, RZ, PT ;  /* 0x000000ff1100720c */ /* 0x000fe40003f86270 */
[----:B------:R-:W-:Y:S01]  /*0b70*/  ISETP.GT.U32.AND P2, PT, R5, R10, PT ;  /* 0x0000000a0500720c */ /* 0x000fe20003f44070 */
[----:B------:R-:W-:Y:S01]  /*0b80*/  IMAD.MOV R11, RZ, RZ, -R11 ;  /* 0x000000ffff0b7224 */ /* 0x000fe200078e0a0b */
[----:B------:R-:W-:Y:S01]  /*0b90*/  LOP3.LUT R17, R7, 0xc, RZ, 0xfc, !PT ;  /* 0x0000000c07117812 */ /* 0x000fe200078efcff */
[----:B------:R-:W-:Y:S01]  /*0ba0*/  IMAD.SHL.U32 R3, R4, 0x100, RZ ;  /* 0x0000010004037824 */ /* 0x000fe200078e00ff */
[----:B------:R-:W-:Y:S01]  /*0bb0*/  ISETP.GE.AND P6, PT, R19, RZ, PT ;  /* 0x000000ff1300720c */ /* 0x000fe20003fc6270 */
[----:B------:R-:W-:Y:S01]  /*0bc0*/  @!P0 IMAD.IADD R6, R6, 0x1, -R13 ;  /* 0x0000000106068824 */ /* 0x000fe200078e0a0d */
[----:B------:R-:W-:Y:S01]  /*0bd0*/  IABS R22, R17 ;  /* 0x0000001100167213 */ /* 0x000fe20000000000 */
[----:B------:R-:W-:Y:S01]  /*0be0*/  IMAD.MOV.U32 R14, RZ, RZ, R9 ;  /* 0x000000ffff0e7224 */ /* 0x000fe200078e0009 */
[----:B------:R-:W-:Y:S01]  /*0bf0*/  LOP3.LUT R3, R12, 0x2000, R3, 0xf8, !PT ;  /* 0x000020000c037812 */ /* 0x000fe200078ef803 */
[----:B------:R-:W-:Y:S01]  /*0c00*/  IMAD.HI.U32 R9, R8, R15, RZ ;  /* 0x0000000f08097227 */ /* 0x000fe200078e00ff */
[----:B------:R-:W-:-:S02]  /*0c10*/  ISETP.GT.U32.AND P3, PT, R13, R6, PT ;  /* 0x000000060d00720c */ /* 0x000fc40003f64070 */
[C---:B------:R-:W-:Y:S01]  /*0c20*/  ISETP.GE.AND P5, PT, R7.reuse, RZ, PT ;  /* 0x000000ff0700720c */ /* 0x040fe20003fa6270 */
[----:B------:R-:W-:Y:S01]  /*0c30*/  @!P2 IMAD.IADD R10, R10, 0x1, -R5 ;  /* 0x000000010a0aa824 */ /* 0x000fe200078e0a05 */
[----:B------:R-:W-:Y:S01]  /*0c40*/  LOP3.LUT R25, R7, 0x26, RZ, 0xfc, !PT ;  /* 0x0000002607197812 */ /* 0x000fe200078efcff */
[----:B------:R-:W-:Y:S01]  /*0c50*/  IMAD R16, R5, R11, R16 ;  /* 0x0000000b05107224 */ /* 0x000fe200078e0210 */
[----:B------:R-:W-:Y:S01]  /*0c60*/  LOP3.LUT R21, R7, 0x22, RZ, 0xfc, !PT ;  /* 0x0000002207157812 */ /* 0x000fe200078efcff */
[----:B------:R-:W-:Y:S01]  /*0c70*/  IMAD.MOV R12, RZ, RZ, -R9 ;  /* 0x000000ffff0c7224 */ /* 0x000fe200078e0a09 */
[----:B------:R-:W-:Y:S01]  /*0c80*/  ISETP.GT.U32.AND P2, PT, R5, R10, PT ;  /* 0x0000000a0500720c */ /* 0x000fe20003f44070 */
[----:B------:R-:W-:Y:S01]  /*0c90*/  IMAD.HI.U32 R9, R8, R14, RZ ;  /* 0x0000000e08097227 */ /* 0x000fe200078e00ff */
[----:B------:R-:W-:Y:S02]  /*0ca0*/  IABS R50, R25 ;  /* 0x0000001900327213 */ /* 0x000fe40000000000 */
[----:B------:R-:W-:Y:S01]  /*0cb0*/  IABS R46, R21 ;  /* 0x00000015002e7213 */ /* 0x000fe20000000000 */
[----:B------:R-:W-:Y:S01]  /*0cc0*/  IMAD.MOV R9, RZ, RZ, -R9 ;  /* 0x000000ffff097224 */ /* 0x000fe200078e0a09 */
[C---:B------:R-:W-:Y:S01]  /*0cd0*/  LOP3.LUT R23, R7.reuse, 0x24, RZ, 0xfc, !PT ;  /* 0x0000002407177812 */ /* 0x040fe200078efcff */
[----:B------:R-:W-:Y:S01]  /*0ce0*/  @!P3 IMAD.IADD R6, R6, 0x1, -R13 ;  /* 0x000000010606b824 */ /* 0x000fe200078e0a0d */
[----:B------:R-:W-:Y:S01]  /*0cf0*/  LOP3.LUT R13, R7, 0x8, RZ, 0xfc, !PT ;  /* 0x00000008070d7812 */ /* 0x000fe200078efcff */
[----:B------:R-:W-:Y:S01]  /*0d00*/  IMAD R12, R5, R12, R15 ;  /* 0x0000000c050c7224 */ /* 0x000fe200078e020f */
[----:B------:R-:W-:Y:S01]  /*0d10*/  LOP3.LUT R15, R7, 0xa, RZ, 0xfc, !PT ;  /* 0x0000000a070f7812 */ /* 0x000fe200078efcff */
[C---:B------:R-:W-:Y:S01]  /*0d20*/  IMAD R14, R5.reuse, R9, R14 ;  /* 0x00000009050e7224 */ /* 0x040fe200078e020e */
[----:B------:R-:W-:Y:S01]  /*0d30*/  IABS R18, R13 ;  /* 0x0000000d00127213 */ /* 0x000fe20000000000 */
[----:B------:R-:W-:Y:S01]  /*0d40*/  @!P2 IMAD.IADD R10, R10, 0x1, -R5 ;  /* 0x000000010a0aa824 */ /* 0x000fe200078e0a05 */
[----:B------:R-:W-:-:S02]  /*0d50*/  ISETP.GT.U32.AND P2, PT, R5, R16, PT ;  /* 0x000000100500720c */ /* 0x000fc40003f44070 */
[C---:B------:R-:W-:Y:S01]  /*0d60*/  ISETP.GT.U32.AND P0, PT, R5.reuse, R12, PT ;  /* 0x0000000c0500720c */ /* 0x040fe20003f04070 */
[----:B------:R-:W-:Y:S01]  /*0d70*/  IMAD.HI.U32 R9, R8, R18, RZ ;  /* 0x0000001208097227 */ /* 0x000fe200078e00ff */
[----:B------:R-:W-:Y:S02]  /*0d80*/  ISETP.GT.U32.AND P3, PT, R5, R14, PT ;  /* 0x0000000e0500720c */ /* 0x000fe40003f64070 */
[----:B------:R-:W-:Y:S01]  /*0d90*/  IABS R20, R15 ;  /* 0x0000000f00147213 */ /* 0x000fe20000000000 */
[----:B------:R-:W-:Y:S01]  /*0da0*/  IMAD.MOV R9, RZ, RZ, -R9 ;  /* 0x000000ffff097224 */ /* 0x000fe200078e0a09 */
[----:B------:R-:W-:Y:S01]  /*0db0*/  IABS R48, R23 ;  /* 0x0000001700307213 */ /* 0x000fe20000000000 */
[----:B------:R-:W-:Y:S01]  /*0dc0*/  @!P5 IMAD.MOV R10, RZ, RZ, -R10 ;  /* 0x000000ffff0ad224 */ /* 0x000fe200078e0a0a */
[----:B------:R-:W-:Y:S01]  /*0dd0*/  ISETP.GE.AND P5, PT, R13, RZ, PT ;  /* 0x000000ff0d00720c */ /* 0x000fe20003fa6270 */
[----:B------:R-:W-:Y:S01]  /*0de0*/  IMAD R18, R5, R9, R18 ;  /* 0x0000000905127224 */ /* 0x000fe200078e0212 */
[C---:B------:R-:W-:Y:S01]  /*0df0*/  LOP3.LUT R13, R7.reuse, 0x10, RZ, 0xfc, !PT ;  /* 0x00000010070d7812 */ /* 0x040fe200078efcff */
[----:B------:R-:W-:Y:S01]  /*0e00*/  @!P2 IMAD.IADD R16, R16, 0x1, -R5 ;  /* 0x000000011010a824 */ /* 0x000fe200078e0a05 */
[----:B------:R-:W-:Y:S01]  /*0e10*/  LOP3.LUT R27, R7, 0x28, RZ, 0xfc, !PT ;  /* 0x00000028071b7812 */ /* 0x000fe200078efcff */
[----:B------:R-:W-:Y:S01]  /*0e20*/  IMAD.HI.U32 R9, R8, R22, RZ ;  /* 0x0000001608097227 */ /* 0x000fe200078e00ff */
[----:B------:R-:W-:-:S02]  /*0e30*/  IABS R26, R13 ;  /* 0x0000000d001a7213 */ /* 0x000fc40000000000 */
[----:B------:R-:W-:Y:S01]  /*0e40*/  ISETP.GT.U32.AND P2, PT, R5, R16, PT ;  /* 0x000000100500720c */ /* 0x000fe20003f44070 */
[--C-:B------:R-:W-:Y:S01]  /*0e50*/  @!P0 IMAD.IADD R12, R12, 0x1, -R5.reuse ;  /* 0x000000010c0c8824 */ /* 0x100fe200078e0a05 */
[C---:B------:R-:W-:Y:S01]  /*0e60*/  LOP3.LUT R29, R7.reuse, 0x2a, RZ, 0xfc, !PT ;  /* 0x0000002a071d7812 */ /* 0x040fe200078efcff */
[----:B------:R-:W-:Y:S01]  /*0e70*/  @!P3 IMAD.IADD R14, R14, 0x1, -R5 ;  /* 0x000000010e0eb824 */ /* 0x000fe200078e0a05 */
[----:B------:R-:W-:Y:S01]  /*0e80*/  LOP3.LUT R31, R7, 0x2c, RZ, 0xfc, !PT ;  /* 0x0000002c071f7812 */ /* 0x000fe200078efcff */
[----:B------:R-:W-:Y:S01]  /*0e90*/  IMAD.MOV R9, RZ, RZ, -R9 ;  /* 0x000000ffff097224 */ /* 0x000fe200078e0a09 */
[C---:B------:R-:W-:Y:S01]  /*0ea0*/  ISETP.GT.U32.AND P0, PT, R5.reuse, R12, PT ;  /* 0x0000000c0500720c */ /* 0x040fe20003f04070 */
[----:B------:R-:W-:Y:S01]  /*0eb0*/  IMAD.HI.U32 R11, R8, R20, RZ ;  /* 0x00000014080b7227 */ /* 0x000fe200078e00ff */
[C---:B------:R-:W-:Y:S02]  /*0ec0*/  ISETP.GT.U32.AND P3, PT, R5.reuse, R14, PT ;  /* 0x0000000e0500720c */ /* 0x040fe40003f64070 */
[----:B------:R-:W-:Y:S01]  /*0ed0*/  IABS R19, R31 ;  /* 0x0000001f00137213 */ /* 0x000fe20000000000 */
[----:B------:R-:W-:Y:S01]  /*0ee0*/  IMAD R22, R5, R9, R22 ;  /* 0x0000000905167224 */ /* 0x000fe200078e0216 */
[C---:B------:R-:W-:Y:S01]  /*0ef0*/  LOP3.LUT R9, R7.reuse, 0xe, RZ, 0xfc, !PT ;  /* 0x0000000e07097812 */ /* 0x040fe200078efcff */
[----:B------:R-:W-:Y:S01]  /*0f00*/  @!P2 IMAD.IADD R16, R16, 0x1, -R5 ;  /* 0x000000011010a824 */ /* 0x000fe200078e0a05 */
[----:B------:R-:W-:Y:S01]  /*0f10*/  LOP3.LUT R33, R7, 0x34, RZ, 0xfc, !PT ;  /* 0x0000003407217812 */ /* 0x000fe200078efcff */
[----:B------:R-:W-:Y:S01]  /*0f20*/  IMAD.MOV R11, RZ, RZ, -R11 ;  /* 0x000000ffff0b7224 */ /* 0x000fe200078e0a0b */
[----:B------:R-:W-:Y:S01]  /*0f30*/  IABS R24, R9 ;  /* 0x0000000900187213 */ /* 0x000fe20000000000 */
[----:B------:R-:W-:Y:S01]  /*0f40*/  @!P6 IMAD.MOV R16, RZ, RZ, -R16 ;  /* 0x000000ffff10e224 */ /* 0x000fe200078e0a10 */
[----:B------:R-:W-:Y:S01]  /*0f50*/  ISETP.GT.U32.AND P6, PT, R5, R22, PT ;  /* 0x000000160500720c */ /* 0x000fe20003fc4070 */
[--C-:B------:R-:W-:Y:S01]  /*0f60*/  @!P0 IMAD.IADD R12, R12, 0x1, -R5.reuse ;  /* 0x000000010c0c8824 */ /* 0x100fe200078e0a05 */
[----:B------:R-:W-:Y:S01]  /*0f70*/  ISETP.GE.AND P0, PT, R15, RZ, PT ;  /* 0x000000ff0f00720c */ /* 0x000fe20003f06270 */
[----:B------:R-:W-:Y:S01]  /*0f80*/  @!P3 IMAD.IADD R14, R14, 0x1, -R5 ;  /* 0x000000010e0eb824 */ /* 0x000fe200078e0a05 */
[C---:B------:R-:W-:Y:S01]  /*0f90*/  ISETP.GT.U32.AND P3, PT, R5.reuse, R18, PT ;  /* 0x000000120500720c */ /* 0x040fe20003f64070 */
[----:B------:R-:W-:Y:S01]  /*0fa0*/  IMAD R20, R5, R11, R20 ;  /* 0x0000000b05147224 */ /* 0x000fe200078e0214 */
[----:B------:R-:W-:Y:S01]  /*0fb0*/  ISETP.GE.AND P2, PT, R9, RZ, PT ;  /* 0x000000ff0900720c */ /* 0x000fe20003f46270 */
[----:B------:R-:W-:Y:S01]  /*0fc0*/  IMAD.HI.U32 R9, R8, R24, RZ ;  /* 0x0000001808097227 */ /* 0x000fe200078e00ff */
[----:B------:R-:W-:-:S02]  /*0fd0*/  LOP3.LUT R15, R7, 0x12, RZ, 0xfc, !PT ;  /* 0x00000012070f7812 */ /* 0x000fc400078efcff */
[----:B------:R-:W-:Y:S01]  /*0fe0*/  IABS R80, R33 ;  /* 0x0000002100507213 */ /* 0x000fe20000000000 */
[----:B------:R-:W-:Y:S01]  /*0ff0*/  @!P1 IMAD.MOV R14, RZ, RZ, -R14 ;  /* 0x000000ffff0e9224 */ /* 0x000fe200078e0a0e */
[----:B------:R-:W-:Y:S01]  /*1000*/  ISETP.GT.U32.AND P1, PT, R5, R20, PT ;  /* 0x000000140500720c */ /* 0x000fe20003f24070 */
[----:B------:R-:W-:Y:S01]  /*1010*/  @!P6 IMAD.IADD R22, R22, 0x1, -R5 ;  /* 0x000000011616e824 */ /* 0x000fe200078e0a05 */
[----:B------:R-:W-:Y:S01]  /*1020*/  IABS R28, R15 ;  /* 0x0000000f001c7213 */ /* 0x000fe20000000000 */
[----:B------:R-:W-:Y:S01]  /*1030*/  IMAD.MOV R9, RZ, RZ, -R9 ;  /* 0x000000ffff097224 */ /* 0x000fe200078e0a09 */
[----:B------:R-:W-:Y:S01]  /*1040*/  LOP3.LUT R35, R7, 0x3a, RZ, 0xfc, !PT ;  /* 0x0000003a07237812 */ /* 0x000fe200078efcff */
[----:B------:R-:W-:Y:S01]  /*1050*/  @!P3 IMAD.IADD R18, R18, 0x1, -R5 ;  /* 0x000000011212b824 */ /* 0x000fe200078e0a05 */
[C---:B------:R-:W-:Y:S01]  /*1060*/  ISETP.GT.U32.AND P6, PT, R5.reuse, R22, PT ;  /* 0x000000160500720c */ /* 0x040fe20003fc4070 */
[----:B------:R-:W-:Y:S01]  /*1070*/  IMAD R24, R5, R9, R24 ;  /* 0x0000000905187224 */ /* 0x000fe200078e0218 */
[----:B------:R-:W-:Y:S01]  /*1080*/  LOP3.LUT R37, R7, 0x3c, RZ, 0xfc, !PT ;  /* 0x0000003c07257812 */ /* 0x000fe200078efcff */
[----:B------:R-:W-:Y:S01]  /*1090*/  IMAD.HI.U32 R9, R8, R28, RZ ;  /* 0x0000001c08097227 */ /* 0x000fe200078e00ff */
[----:B------:R-:W-:-:S02]  /*10a0*/  ISETP.GT.U32.AND P3, PT, R5, R18, PT ;  /* 0x000000120500720c */ /* 0x000fc40003f64070 */
[----:B------:R-:W-:Y:S01]  /*10b0*/  IABS R86, R35 ;  /* 0x0000002300567213 */ /* 0x000fe20000000000 */
[----:B------:R-:W-:Y:S01]  /*10c0*/  IMAD.MOV R9, RZ, RZ, -R9 ;  /* 0x000000ffff097224 */ /* 0x000fe200078e0a09 */
[----:B------:R-:W-:Y:S01]  /*10d0*/  IABS R88, R37 ;  /* 0x0000002500587213 */ /* 0x000fe20000000000 */
[--C-:B------:R-:W-:Y:S02]  /*10e0*/  @!P1 IMAD.IADD R20, R20, 0x1, -R5.reuse ;  /* 0x0000000114149824 */ /* 0x100fe400078e0a05 */
[C---:B------:R-:W-:Y:S02]  /*10f0*/  IMAD R28, R5.reuse, R9, R28 ;  /* 0x00000009051c7224 */ /* 0x040fe400078e021c */
[----:B------:R-:W-:Y:S01]  /*1100*/  @!P6 IMAD.IADD R22, R22, 0x1, -R5 ;  /* 0x000000011616e824 */ /* 0x000fe200078e0a05 */
[C---:B------:R-:W-:Y:S01]  /*1110*/  ISETP.GT.U32.AND P1, PT, R5.reuse, R20, PT ;  /* 0x000000140500720c */ /* 0x040fe20003f24070 */
[----:B------:R-:W-:Y:S01]  /*1120*/  IMAD.HI.U32 R11, R8, R26, RZ ;  /* 0x0000001a080b7227 */ /* 0x000fe200078e00ff */
[----:B------:R-:W-:-:S03]  /*1130*/  ISETP.GT.U32.AND P6, PT, R5, R28, PT ;  /* 0x0000001c0500720c */ /* 0x000fc60003fc4070 */
[----:B------:R-:W-:Y:S02]  /*1140*/  IMAD.MOV R11, RZ, RZ, -R11 ;  /* 0x000000ffff0b7224 */ /* 0x000fe400078e0a0b */
[--C-:B------:R-:W-:Y:S01]  /*1150*/  @!P3 IMAD.IADD R18, R18, 0x1, -R5.reuse ;  /* 0x000000011212b824 */ /* 0x100fe200078e0a05 */
[----:B------:R-:W-:Y:S01]  /*1160*/  ISETP.GE.AND P3, PT, R13, RZ, PT ;  /* 0x000000ff0d00720c */ /* 0x000fe20003f66270 */
[----:B------:R-:W-:Y:S01]  /*1170*/  IMAD R26, R5, R11, R26 ;  /* 0x0000000b051a7224 */ /* 0x000fe200078e021a */
[----:B------:R-:W-:Y:S01]  /*1180*/  LOP3.LUT R13, R7, 0x16, RZ, 0xfc, !PT ;  /* 0x00000016070d7812 */ /* 0x000fe200078efcff */
[----:B------:R-:W-:Y:S02]  /*1190*/  @!P5 IMAD.MOV R18, RZ, RZ, -R18 ;  /* 0x000000ffff12d224 */ /* 0x000fe400078e0a12 */
[--C-:B------:R-:W-:Y:S01]  /*11a0*/  @!P1 IMAD.IADD R20, R20, 0x1, -R5.reuse ;  /* 0x0000000114149824 */ /* 0x100fe200078e0a05 */
[C---:B------:R-:W-:Y:S01]  /*11b0*/  ISETP.GT.U32.AND P1, PT, R5.reuse, R24, PT ;  /* 0x000000180500720c */ /* 0x040fe20003f24070 */
[----:B------:R-:W-:Y:S01]  /*11c0*/  @!P6 IMAD.IADD R28, R28, 0x1, -R5 ;  /* 0x000000011c1ce824 */ /* 0x000fe200078e0a05 */
[C---:B------:R-:W-:Y:S01]  /*11d0*/  ISETP.GT.U32.AND P5, PT, R5.reuse, R26, PT ;  /* 0x0000001a0500720c */ /* 0x040fe20003fa4070 */
[----:B------:R-:W-:Y:S01]  /*11e0*/  @!P4 IMAD.MOV R12, RZ, RZ, -R12 ;  /* 0x000000ffff0cc224 */ /* 0x000fe200078e0a0c */
[----:B------:R-:W-:Y:S01]  /*11f0*/  IABS R34, R13 ;  /* 0x0000000d00227213 */ /* 0x000fe20000000000 */
[----:B------:R-:W-:Y:S01]  /*1200*/  @!P0 IMAD.MOV R20, RZ, RZ, -R20 ;  /* 0x000000ffff148224 */ /* 0x000fe200078e0a14 */
[----:B------:R-:W-:-:S02]  /*1210*/  ISETP.GT.U32.AND P6, PT, R5, R28, PT ;  /* 0x0000001c0500720c */ /* 0x000fc40003fc4070 */
[----:B------:R-:W-:Y:S01]  /*1220*/  ISETP.GE.AND P4, PT, R17, RZ, PT ;  /* 0x000000ff1100720c */ /* 0x000fe20003f86270 */
[----:B------:R-:W-:Y:S01]  /*1230*/  IMAD.HI.U32 R9, R8, R34, RZ ;  /* 0x0000002208097227 */ /* 0x000fe200078e00ff */
[----:B------:R-:W-:Y:S02]  /*1240*/  LOP3.LUT R17, R7, 0x14, RZ, 0xfc, !PT ;  /* 0x0000001407117812 */ /* 0x000fe400078efcff */
[----:B------:R-:W-:Y:S01]  /*1250*/  ISETP.GE.AND P0, PT, R15, RZ, PT ;  /* 0x000000ff0f00720c */ /* 0x000fe20003f06270 */
[----:B------:R-:W-:Y:S01]  /*1260*/  IMAD.MOV R9, RZ, RZ, -R9 ;  /* 0x000000ffff097224 */ /* 0x000fe200078e0a09 */
[----:B------:R-:W-:Y:S01]  /*1270*/  IABS R32, R17 ;  /* 0x0000001100207213 */ /* 0x000fe20000000000 */
[--C-:B------:R-:W-:Y:S01]  /*1280*/  @!P1 IMAD.IADD R24, R24, 0x1, -R5.reuse ;  /* 0x0000000118189824 */ /* 0x100fe200078e0a05 */
[----:B------:R-:W-:Y:S01]  /*1290*/  LOP3.LUT R15, R7, 0x18, RZ, 0xfc, !PT ;  /* 0x00000018070f7812 */ /* 0x000fe200078efcff */
[--C-:B------:R-:W-:Y:S02]  /*12a0*/  @!P5 IMAD.IADD R26, R26, 0x1, -R5.reuse ;  /* 0x000000011a1ad824 */ /* 0x100fe400078e0a05 */
[C---:B------:R-:W-:Y:S01]  /*12b0*/  IMAD R34, R5.reuse, R9, R34 ;  /* 0x0000000905227224 */ /* 0x040fe200078e0222 */
[C---:B------:R-:W-:Y:S01]  /*12c0*/  ISETP.GT.U32.AND P1, PT, R5.reuse, R24, PT ;  /* 0x000000180500720c */ /* 0x040fe20003f24070 */
[----:B------:R-:W-:Y:S01]  /*12d0*/  @!P6 IMAD.IADD R28, R28, 0x1, -R5 ;  /* 0x000000011c1ce824 */ /* 0x000fe200078e0a05 */
[C---:B------:R-:W-:Y:S01]  /*12e0*/  ISETP.GT.U32.AND P5, PT, R5.reuse, R26, PT ;  /* 0x0000001a0500720c */ /* 0x040fe20003fa4070 */
[----:B------:R-:W-:Y:S01]  /*12f0*/  IMAD.HI.U32 R11, R8, R32, RZ ;  /* 0x00000020080b7227 */ /* 0x000fe200078e00ff */
[----:B------:R-:W-:-:S02]  /*1300*/  ISETP.GT.U32.AND P6, PT, R5, R34, PT ;  /* 0x000000220500720c */ /* 0x000fc40003fc4070 */
[----:B------:R-:W-:Y:S01]  /*1310*/  LOP3.LUT R9, R7, 0x1a, RZ, 0xfc, !PT ;  /* 0x0000001a07097812 */ /* 0x000fe200078efcff */
[----:B------:R-:W-:Y:S01]  /*1320*/  IMAD.MOV R11, RZ, RZ, -R11 ;  /* 0x000000ffff0b7224 */ /* 0x000fe200078e0a0b */
[----:B------:R-:W-:Y:S01]  /*1330*/  IABS R36, R15 ;  /* 0x0000000f00247213 */ /* 0x000fe20000000000 */
[----:B------:R-:W-:Y:S01]  /*1340*/  IMAD.MOV.U32 R30, RZ, RZ, R28 ;  /* 0x000000ffff1e7224 */ /* 0x000fe200078e001c */
[----:B------:R-:W-:Y:S01]  /*1350*/  IABS R28, R9 ;  /* 0x00000009001c7213 */ /* 0x000fe20000000000 */
[C---:B------:R-:W-:Y:S02]  /*1360*/  IMAD R32, R5.reuse, R11, R32 ;  /* 0x0000000b05207224 */ /* 0x040fe400078e0220 */
[--C-:B------:R-:W-:Y:S02]  /*1370*/  @!P1 IMAD.IADD R24, R24, 0x1, -R5.reuse ;  /* 0x0000000118189824 */ /* 0x100fe400078e0a05 */
[--C-:B------:R-:W-:Y:S01]  /*1380*/  @!P5 IMAD.IADD R26, R26, 0x1, -R5.reuse ;  /* 0x000000011a1ad824 */ /* 0x100fe200078e0a05 */
[----:B------:R-:W-:Y:S01]  /*1390*/  ISETP.GT.U32.AND P1, PT, R5, R32, PT ;  /* 0x000000200500720c */ /* 0x000fe20003f24070 */
[----:B------:R-:W-:Y:S01]  /*13a0*/  @!P6 IMAD.IADD R34, R34, 0x1, -R5 ;  /* 0x000000012222e824 */ /* 0x000fe200078e0a05 */
[----:B------:R-:W-:Y:S01]  /*13b0*/  ISETP.GE.AND P5, PT, R15, RZ, PT ;  /* 0x000000ff0f00720c */ /* 0x000fe20003fa6270 */
[----:B------:R-:W-:Y:S01]  /*13c0*/  @!P3 IMAD.MOV R26, RZ, RZ, -R26 ;  /* 0x000000ffff1ab224 */ /* 0x000fe200078e0a1a */
[----:B------:R-:W-:Y:S01]  /*13d0*/  ISETP.GE.AND P3, PT, R9, RZ, PT ;  /* 0x000000ff0900720c */ /* 0x000fe20003f66270 */
[----:B------:R-:W-:Y:S01]  /*13e0*/  IMAD.HI.U32 R9, R8, R28, RZ ;  /* 0x0000001c08097227 */ /* 0x000fe200078e00ff */
[----:B------:R-:W-:-:S03]  /*13f0*/  ISETP.GT.U32.AND P6, PT, R5, R34, PT ;  /* 0x000000220500720c */ /* 0x000fc60003fc4070 */
[----:B------:R-:W-:Y:S02]  /*1400*/  IMAD.MOV R9, RZ, RZ, -R9 ;  /* 0x000000ffff097224 */ /* 0x000fe400078e0a09 */
[----:B------:R-:W-:Y:S01]  /*1410*/  @!P4 IMAD.MOV R22, RZ, RZ, -R22 ;  /* 0x000000ffff16c224 */ /* 0x000fe200078e0a16 */
[----:B------:R-:W-:Y:S01]  /*1420*/  ISETP.GE.AND P4, PT, R17, RZ, PT ;  /* 0x000000ff1100720c */ /* 0x000fe20003f86270 */
[--C-:B------:R-:W-:Y:S01]  /*1430*/  @!P1 IMAD.IADD R32, R32, 0x1, -R5.reuse ;  /* 0x0000000120209824 */ /* 0x100fe200078e0a05 */
[----:B------:R-:W-:Y:S01]  /*1440*/  LOP3.LUT R17, R7, 0x20, RZ, 0xfc, !PT ;  /* 0x0000002007117812 */ /* 0x000fe200078efcff */
[C---:B------:R-:W-:Y:S02]  /*1450*/  IMAD R28, R5.reuse, R9, R28 ;  /* 0x00000009051c7224 */ /* 0x040fe400078e021c */
[----:B------:R-:W-:Y:S01]  /*1460*/  IMAD.HI.U32 R11, R8, R36, RZ ;  /* 0x00000024080b7227 */ /* 0x000fe200078e00ff */
[C---:B------:R-:W-:Y:S02]  /*1470*/  ISETP.GT.U32.AND P1, PT, R5.reuse, R32, PT ;  /* 0x000000200500720c */ /* 0x040fe40003f24070 */
[----:B------:R-:W-:Y:S01]  /*1480*/  IABS R44, R17 ;  /* 0x00000011002c7213 */ /* 0x000fe20000000000 */
[----:B------:R-:W-:Y:S01]  /*1490*/  @!P6 IMAD.IADD R34, R34, 0x1, -R5 ;  /* 0x000000012222e824 */ /* 0x000fe200078e0a05 */
[----:B------:R-:W-:Y:S01]  /*14a0*/  ISETP.GT.U32.AND P6, PT, R5, R28, PT ;  /* 0x0000001c0500720c */ /* 0x000fe20003fc4070 */
[----:B------:R-:W-:-:S02]  /*14b0*/  IMAD.MOV R11, RZ, RZ, -R11 ;  /* 0x000000ffff0b7224 */ /* 0x000fc400078e0a0b */
[----:B------:R-:W-:Y:S01]  /*14c0*/  @!P2 IMAD.MOV R24, RZ, RZ, -R24 ;  /* 0x000000ffff18a224 */ /* 0x000fe200078e0a18 */
[----:B------:R-:W-:Y:S01]  /*14d0*/  ISETP.GE.AND P2, PT, R13, RZ, PT ;  /* 0x000000ff0d00720c */ /* 0x000fe20003f46270 */
[----:B------:R-:W-:Y:S01]  /*14e0*/  IMAD R36, R5, R11, R36 ;  /* 0x0000000b05247224 */ /* 0x000fe200078e0224 */
[C---:B------:R-:W-:Y:S01]  /*14f0*/  LOP3.LUT R13, R7.reuse, 0x1e, RZ, 0xfc, !PT ;  /* 0x0000001e070d7812 */ /* 0x040fe200078efcff */
[----:B------:R-:W-:Y:S01]  /*1500*/  @!P0 IMAD.MOV R30, RZ, RZ, -R30 ;  /* 0x000000ffff1e8224 */ /* 0x000fe200078e0a1e */
[----:B------:R-:W-:Y:S01]  /*1510*/  LOP3.LUT R11, R7, 0x1c, RZ, 0xfc, !PT ;  /* 0x0000001c070b7812 */ /* 0x000fe200078efcff */
[--C-:B------:R-:W-:Y:S01]  /*1520*/  @!P1 IMAD.IADD R32, R32, 0x1, -R5.reuse ;  /* 0x0000000120209824 */ /* 0x100fe200078e0a05 */
[----:B------:R-:W-:Y:S01]  /*1530*/  ISETP.GE.AND P1, PT, R13, RZ, PT ;  /* 0x000000ff0d00720c */ /* 0x000fe20003f26270 */
[----:B------:R-:W-:Y:S01]  /*1540*/  IMAD.HI.U32 R15, R8, R46, RZ ;  /* 0x0000002e080f7227 */ /* 0x000fe200078e00ff */
[----:B------:R-:W-:Y:S02]  /*1550*/  IABS R42, R13 ;  /* 0x0000000d002a7213 */ /* 0x000fe40000000000 */
[----:B------:R-:W-:Y:S01]  /*1560*/  IABS R40, R11 ;  /* 0x0000000b00287213 */ /* 0x000fe20000000000 */
[----:B------:R-:W-:Y:S01]  /*1570*/  @!P6 IMAD.IADD R28, R28, 0x1, -R5 ;  /* 0x000000011c1ce824 */ /* 0x000fe200078e0a05 */
[----:B------:R-:W-:Y:S01]  /*1580*/  ISETP.GE.AND P0, PT, R11, RZ, PT ;  /* 0x000000ff0b00720c */ /* 0x000fe20003f06270 */
[----:B------:R-:W-:Y:S01]  /*1590*/  @!P4 IMAD.MOV R32, RZ, RZ, -R32 ;  /* 0x000000ffff20c224 */ /* 0x000fe200078e0a20 */
[C---:B------:R-:W-:Y:S01]  /*15a0*/  ISETP.GT.U32.AND P4, PT, R5.reuse, R36, PT ;  /* 0x000000240500720c */ /* 0x040fe20003f84070 */
[----:B------:R-:W-:Y:S01]  /*15b0*/  IMAD.HI.U32 R13, R8, R44, RZ ;  /* 0x0000002c080d7227 */ /* 0x000fe200078e00ff */
[----:B------:R-:W-:-:S03]  /*15c0*/  ISETP.GT.U32.AND P6, PT, R5, R28, PT ;  /* 0x0000001c0500720c */ /* 0x000fc60003fc4070 */
[----:B------:R-:W-:Y:S02]  /*15d0*/  IMAD.MOV R13, RZ, RZ, -R13 ;  /* 0x000000ffff0d7224 */ /* 0x000fe400078e0a0d */
[----:B------:R-:W-:-:S04]  /*15e0*/  IMAD.HI.U32 R9, R8, R40, RZ ;  /* 0x0000002808097227 */ /* 0x000fc800078e00ff */
[C---:B------:R-:W-:Y:S02]  /*15f0*/  IMAD R44, R5.reuse, R13, R44 ;  /* 0x0000000d052c7224 */ /* 0x040fe400078e022c */
[--C-:B------:R-:W-:Y:S02]  /*1600*/  @!P4 IMAD.IADD R36, R36, 0x1, -R5.reuse ;  /* 0x000000012424c824 */ /* 0x100fe400078e0a05 */
[----:B------:R-:W-:Y:S01]  /*1610*/  @!P6 IMAD.IADD R28, R28, 0x1, -R5 ;  /* 0x000000011c1ce824 */ /* 0x000fe200078e0a05 */
[C---:B------:R-:W-:Y:S01]  /*1620*/  ISETP.GT.U32.AND P6, PT, R5.reuse, R44, PT ;  /* 0x0000002c0500720c */ /* 0x040fe20003fc4070 */
[----:B------:R-:W-:Y:S01]  /*1630*/  IMAD.HI.U32 R11, R8, R42, RZ ;  /* 0x0000002a080b7227 */ /* 0x000fe200078e00ff */
[----:B------:R-:W-:-:S03]  /*1640*/  ISETP.GT.U32.AND P4, PT, R5, R36, PT ;  /* 0x000000240500720c */ /* 0x000fc60003f84070 */
[----:B------:R-:W-:Y:S02]  /*1650*/  IMAD.MOV R9, RZ, RZ, -R9 ;  /* 0x000000ffff097224 */ /* 0x000fe400078e0a09 */
[----:B------:R-:W-:Y:S02]  /*1660*/  IMAD.MOV R11, RZ, RZ, -R11 ;  /* 0x000000ffff0b7224 */ /* 0x000fe400078e0a0b */
[C---:B------:R-:W-:Y:S02]  /*1670*/  IMAD R40, R5.reuse, R9, R40 ;  /* 0x0000000905287224 */ /* 0x040fe400078e0228 */
[C---:B------:R-:W-:Y:S02]  /*1680*/  IMAD R42, R5.reuse, R11, R42 ;  /* 0x0000000b052a7224 */ /* 0x040fe400078e022a */
[--C-:B------:R-:W-:Y:S02]  /*1690*/  @!P6 IMAD.IADD R44, R44, 0x1, -R5.reuse ;  /* 0x000000012c2ce824 */ /* 0x100fe400078e0a05 */
[----:B------:R-:W-:Y:S01]  /*16a0*/  @!P4 IMAD.IADD R36, R36, 0x1, -R5 ;  /* 0x000000012424c824 */ /* 0x000fe200078e0a05 */
[C---:B------:R-:W-:Y:S01]  /*16b0*/  ISETP.GT.U32.AND P4, PT, R5.reuse, R40, PT ;  /* 0x000000280500720c */ /* 0x040fe20003f84070 */
[----:B------:R-:W-:Y:S01]  /*16c0*/  IMAD.HI.U32 R11, R8, R50, RZ ;  /* 0x00000032080b7227 */ /* 0x000fe200078e00ff */
[----:B------:R-:W-:-:S03]  /*16d0*/  ISETP.GT.U32.AND P6, PT, R5, R44, PT ;  /* 0x0000002c0500720c */ /* 0x000fc60003fc4070 */
[----:B------:R-:W-:Y:S01]  /*16e0*/  @!P5 IMAD.MOV R36, RZ, RZ, -R36 ;  /* 0x000000ffff24d224 */ /* 0x000fe200078e0a24 */
[C---:B------:R-:W-:Y:S01]  /*16f0*/  ISETP.GT.U32.AND P5, PT, R5.reuse, R42, PT ;  /* 0x0000002a0500720c */ /* 0x040fe20003fa4070 */
[----:B------:R-:W-:Y:S02]  /*1700*/  IMAD.MOV R11, RZ, RZ, -R11 ;  /* 0x000000ffff0b7224 */ /* 0x000fe400078e0a0b */
[----:B------:R-:W-:Y:S02]  /*1710*/  IMAD.MOV R15, RZ, RZ, -R15 ;  /* 0x000000ffff0f7224 */ /* 0x000fe400078e0a0f */
[C---:B------:R-:W-:Y:S02]  /*1720*/  IMAD R50, R5.reuse, R11, R50 ;  /* 0x0000000b05327224 */ /* 0x040fe400078e0232 */
[--C-:B------:R-:W-:Y:S02]  /*1730*/  @!P4 IMAD.IADD R40, R40, 0x1, -R5.reuse ;  /* 0x000000012828c824 */ /* 0x100fe400078e0a05 */
[----:B------:R-:W-:Y:S01]  /*1740*/  @!P6 IMAD.IADD R44, R44, 0x1, -R5 ;  /* 0x000000012c2ce824 */ /* 0x000fe200078e0a05 */
[C---:B------:R-:W-:Y:S01]  /*1750*/  ISETP.GT.U32.AND P6, PT, R5.reuse, R50, PT ;  /* 0x000000320500720c */ /* 0x040fe20003fc4070 */
[----:B------:R-:W-:Y:S01]  /*1760*/  IMAD.HI.U32 R9, R8, R48, RZ ;  /* 0x0000003008097227 */ /* 0x000fe200078e00ff */
[----:B------:R-:W-:-:S03]  /*1770*/  ISETP.GT.U32.AND P4, PT, R5, R40, PT ;  /* 0x000000280500720c */ /* 0x000fc60003f84070 */
[----:B------:R-:W-:Y:S02]  /*1780*/  @!P5 IMAD.IADD R42, R42, 0x1, -R5 ;  /* 0x000000012a2ad824 */ /* 0x000fe400078e0a05 */
[----:B------:R-:W-:Y:S01]  /*1790*/  @!P2 IMAD.MOV R34, RZ, RZ, -R34 ;  /* 0x000000ffff22a224 */ /* 0x000fe200078e0a22 */
[----:B------:R-:W-:Y:S01]  /*17a0*/  ISETP.GE.AND P2, PT, R17, RZ, PT ;  /* 0x000000ff1100720c */ /* 0x000fe20003f46270 */
[C---:B------:R-:W-:Y:S01]  /*17b0*/  IMAD R46, R5.reuse, R15, R46 ;  /* 0x0000000f052e7224 */ /* 0x040fe200078e022e */
[C---:B------:R-:W-:Y:S01]  /*17c0*/  ISETP.GT.U32.AND P5, PT, R5.reuse, R42, PT ;  /* 0x0000002a0500720c */ /* 0x040fe20003fa4070 */
[----:B------:R-:W-:Y:S01]  /*17d0*/  IMAD.MOV R9, RZ, RZ, -R9 ;  /* 0x000000ffff097224 */ /* 0x000fe200078e0a09 */
[----:B------:R-:W-:Y:S01]  /*17e0*/  IABS R15, R27 ;  /* 0x0000001b000f7213 */ /* 0x000fe20000000000 */
[----:B------:R-:W-:Y:S01]  /*17f0*/  @!P6 IMAD.IADD R50, R50, 0x1, -R5 ;  /* 0x000000013232e824 */ /* 0x000fe200078e0a05 */
[----:B------:R-:W-:Y:S01]  /*1800*/  IABS R17, R29 ;  /* 0x0000001d00117213 */ /* 0x000fe20000000000 */
[----:B------:R-:W-:-:S02]  /*1810*/  IMAD R48, R5, R9, R48 ;  /* 0x0000000905307224 */ /* 0x000fc400078e0230 */
[----:B------:R-:W-:Y:S01]  /*1820*/  IMAD.HI.U32 R13, R8, R15, RZ ;  /* 0x0000000f080d7227 */ /* 0x000fe200078e00ff */
[----:B------:R-:W-:-:S03]  /*1830*/  ISETP.GT.U32.AND P6, PT, R5, R50, PT ;  /* 0x000000320500720c */ /* 0x000fc60003fc4070 */
[----:B------:R-:W-:-:S04]  /*1840*/  IMAD.HI.U32 R9, R8, R17, RZ ;  /* 0x0000001108097227 */ /* 0x000fc800078e00ff */
[----:B------:R-:W-:Y:S01]  /*1850*/  @!P4 IMAD.IADD R40, R40, 0x1, -R5 ;  /* 0x000000012828c824 */ /* 0x000fe200078e0a05 */
[----:B------:R-:W-:Y:S01]  /*1860*/  ISETP.GT.U32.AND P4, PT, R5, R46, PT ;  /* 0x0000002e0500720c */ /* 0x000fe20003f84070 */
[----:B------:R-:W-:Y:S02]  /*1870*/  IMAD.MOV R52, RZ, RZ, -R13 ;  /* 0x000000ffff347224 */ /* 0x000fe400078e0a0d */
[----:B------:R-:W-:-:S04]  /*1880*/  IMAD.HI.U32 R11, R8, R19, RZ ;  /* 0x00000013080b7227 */ /* 0x000fc800078e00ff */
[----:B------:R-:W-:Y:S02]  /*1890*/  IMAD.MOV R54, RZ, RZ, -R9 ;  /* 0x000000ffff367224 */ /* 0x000fe400078e0a09 */
[----:B------:R-:W-:Y:S01]  /*18a0*/  @!P5 IMAD.IADD R42, R42, 0x1, -R5 ;  /* 0x000000012a2ad824 */ /* 0x000fe200078e0a05 */
[C---:B------:R-:W-:Y:S01]  /*18b0*/  ISETP.GT.U32.AND P5, PT, R5.reuse, R48, PT ;  /* 0x000000300500720c */ /* 0x040fe20003fa4070 */
[----:B------:R-:W-:Y:S02]  /*18c0*/  IMAD.MOV.U32 R38, RZ, RZ, R28 ;  /* 0x000000ffff267224 */ /* 0x000fe400078e001c */
[C---:B------:R-:W-:Y:S02]  /*18d0*/  IMAD R28, R5.reuse, R52, R15 ;  /* 0x00000034051c7224 */ /* 0x040fe400078e020f */
[----:B------:R-:W-:Y:S02]  /*18e0*/  IMAD.MOV R58, RZ, RZ, -R11 ;  /* 0x000000ffff3a7224 */ /* 0x000fe400078e0a0b */
[----:B------:R-:W-:Y:S01]  /*18f0*/  IMAD R52, R5, R54, R17 ;  /* 0x0000003605347224 */ /* 0x000fe200078e0211 */
[----:B------:R-:W-:Y:S01]  /*1900*/  LOP3.LUT R17, R7, 0x2e, RZ, 0xfc, !PT ;  /* 0x0000002e07117812 */ /* 0x000fe200078efcff */
[----:B------:R-:W-:Y:S01]  /*1910*/  IMAD R54, R5, R58, R19 ;  /* 0x0000003a05367224 */ /* 0x000fe200078e0213 */
[----:B------:R-:W-:Y:S01]  /*1920*/  LOP3.LUT R19, R7, 0x30, RZ, 0xfc, !PT ;  /* 0x0000003007137812 */ /* 0x000fe200078efcff */
[--C-:B------:R-:W-:Y:S01]  /*1930*/  @!P4 IMAD.IADD R46, R46, 0x1, -R5.reuse ;  /* 0x000000012e2ec824 */ /* 0x100fe200078e0a05 */
[----:B------:R-:W-:Y:S01]  /*1940*/  IABS R70, R17 ;  /* 0x0000001100467213 */ /* 0x000fe20000000000 */
[--C-:B------:R-:W-:Y:S01]  /*1950*/  @!P6 IMAD.IADD R50, R50, 0x1, -R5.reuse ;  /* 0x000000013232e824 */ /* 0x100fe200078e0a05 */
[C---:B------:R-:W-:Y:S01]  /*1960*/  ISETP.GT.U32.AND P6, PT, R5.reuse, R54, PT ;  /* 0x000000360500720c */ /* 0x040fe20003fc4070 */
[----:B------:R-:W-:Y:S01]  /*1970*/  @!P5 IMAD.IADD R48, R48, 0x1, -R5 ;  /* 0x000000013030d824 */ /* 0x000fe200078e0a05 */
[----:B------:R-:W-:Y:S01]  /*1980*/  ISETP.GT.U32.AND P4, PT, R5, R46, PT ;  /* 0x0000002e0500720c */ /* 0x000fe20003f84070 */
[----:B------:R-:W-:Y:S01]  /*1990*/  IMAD.HI.U32 R9, R8, R70, RZ ;  /* 0x0000004608097227 */ /* 0x000fe200078e00ff */
[----:B------:R-:W-:-:S02]  /*19a0*/  IABS R76, R19 ;  /* 0x00000013004c7213 */ /* 0x000fc40000000000 */
[----:B------:R-:W-:Y:S01]  /*19b0*/  ISETP.GT.U32.AND P5, PT, R5, R48, PT ;  /* 0x000000300500720c */ /* 0x000fe20003fa4070 */
[----:B------:R-:W-:Y:S02]  /*19c0*/  IMAD.MOV R9, RZ, RZ, -R9 ;  /* 0x000000ffff097224 */ /* 0x000fe400078e0a09 */
[----:B------:R-:W-:-:S04]  /*19d0*/  IMAD.HI.U32 R11, R8, R76, RZ ;  /* 0x0000004c080b7227 */ /* 0x000fc800078e00ff */
[C---:B------:R-:W-:Y:S02]  /*19e0*/  IMAD R70, R5.reuse, R9, R70 ;  /* 0x0000000905467224 */ /* 0x040fe400078e0246 */
[--C-:B------:R-:W-:Y:S02]  /*19f0*/  @!P6 IMAD.IADD R54, R54, 0x1, -R5.reuse ;  /* 0x000000013636e824 */ /* 0x100fe400078e0a05 */
[----:B------:R-:W-:Y:S01]  /*1a00*/  @!P4 IMAD.IADD R46, R46, 0x1, -R5 ;  /* 0x000000012e2ec824 */ /* 0x000fe200078e0a05 */
[C---:B------:R-:W-:Y:S01]  /*1a10*/  ISETP.GT.U32.AND P6, PT, R5.reuse, R70, PT ;  /* 0x000000460500720c */ /* 0x040fe20003fc4070 */
[----:B------:R-:W-:Y:S01]  /*1a20*/  IMAD.MOV R11, RZ, RZ, -R11 ;  /* 0x000000ffff0b7224 */ /* 0x000fe200078e0a0b */
[C---:B------:R-:W-:Y:S01]  /*1a30*/  ISETP.GT.U32.AND P4, PT, R5.reuse, R28, PT ;  /* 0x0000001c0500720c */ /* 0x040fe20003f84070 */
[----:B------:R-:W-:Y:S01]  /*1a40*/  @!P5 IMAD.IADD R48, R48, 0x1, -R5 ;  /* 0x000000013030d824 */ /* 0x000fe200078e0a05 */
[C---:B------:R-:W-:Y:S01]  /*1a50*/  ISETP.GT.U32.AND P5, PT, R5.reuse, R52, PT ;  /* 0x000000340500720c */ /* 0x040fe20003fa4070 */
[----:B------:R-:W-:-:S02]  /*1a60*/  IMAD R76, R5, R11, R76 ;  /* 0x0000000b054c7224 */ /* 0x000fc400078e024c */
[----:B------:R-:W-:Y:S01]  /*1a70*/  @!P3 IMAD.MOV R38, RZ, RZ, -R38 ;  /* 0x000000ffff26b224 */ /* 0x000fe200078e0a26 */
[----:B------:R-:W-:Y:S01]  /*1a80*/  ISETP.GE.AND P3, PT, R21, RZ, PT ;  /* 0x000000ff1500720c */ /* 0x000fe20003f66270 */
[----:B------:R-:W-:Y:S01]  /*1a90*/  IMAD.HI.U32 R15, R8, R80, RZ ;  /* 0x00000050080f7227 */ /* 0x000fe200078e00ff */
[----:B------:R-:W-:-:S03]  /*1aa0*/  LOP3.LUT R21, R7, 0x32, RZ, 0xfc, !PT ;  /* 0x0000003207157812 */ /* 0x000fc600078efcff */
[--C-:B------:R-:W-:Y:S01]  /*1ab0*/  @!P6 IMAD.IADD R70, R70, 0x1, -R5.reuse ;  /* 0x000000014646e824 */ /* 0x100fe200078e0a05 */
[----:B------:R-:W-:Y:S01]  /*1ac0*/  ISETP.GT.U32.AND P6, PT, R5, R76, PT ;  /* 0x0000004c0500720c */ /* 0x000fe20003fc4070 */
[----:B------:R-:W-:Y:S01]  /*1ad0*/  @!P4 IMAD.IADD R28, R28, 0x1, -R5 ;  /* 0x000000011c1cc824 */ /* 0x000fe200078e0a05 */
[----:B------:R-:W-:Y:S01]  /*1ae0*/  IABS R78, R21 ;  /* 0x00000015004e7213 */ /* 0x000fe20000000000 */
[----:B------:R-:W-:Y:S01]  /*1af0*/  IMAD.MOV R15, RZ, RZ, -R15 ;  /* 0x000000ffff0f7224 */ /* 0x000fe200078e0a0f */
[----:B------:R-:W-:Y:S01]  /*1b00*/  ISETP.GE.AND P4, PT, R23, RZ, PT ;  /* 0x000000ff1700720c */ /* 0x000fe20003f86270 */
[----:B------:R-:W-:Y:S01]  /*1b10*/  @!P5 IMAD.IADD R52, R52, 0x1, -R5 ;  /* 0x000000013434d824 */ /* 0x000fe200078e0a05 */
[----:B------:R-:W-:Y:S01]  /*1b20*/  ISETP.GE.AND P5, PT, R25, RZ, PT ;  /* 0x000000ff1900720c */ /* 0x000fe20003fa6270 */
[----:B------:R-:W-:Y:S01]  /*1b30*/  IMAD.HI.U32 R13, R8, R78, RZ ;  /* 0x0000004e080d7227 */ /* 0x000fe200078e00ff */
[C---:B------:R-:W-:Y:S02]  /*1b40*/  LOP3.LUT R23, R7.reuse, 0x36, RZ, 0xfc, !PT ;  /* 0x0000003607177812 */ /* 0x040fe400078efcff */
[----:B------:R-:W-:Y:S01]  /*1b50*/  LOP3.LUT R25, R7, 0x38, RZ, 0xfc, !PT ;  /* 0x0000003807197812 */ /* 0x000fe200078efcff */
[----:B------:R-:W-:Y:S01]  /*1b60*/  IMAD R80, R5, R15, R80 ;  /* 0x0000000f05507224 */ /* 0x000fe200078e0250 */
[----:B------:R-:W-:Y:S01]  /*1b70*/  LOP3.LUT R15, R7, 0x3e, RZ, 0xfc, !PT ;  /* 0x0000003e070f7812 */ /* 0x000fe200078efcff */
[----:B------:R-:W-:Y:S01]  /*1b80*/  IMAD.MOV R13, RZ, RZ, -R13 ;  /* 0x000000ffff0d7224 */ /* 0x000fe200078e0a0d */
[----:B------:R-:W-:Y:S01]  /*1b90*/  IABS R82, R23 ;  /* 0x0000001700527213 */ /* 0x000fe20000000000 */
[----:B------:R-:W-:Y:S01]  /*1ba0*/  @!P6 IMAD.IADD R76, R76, 0x1, -R5 ;  /* 0x000000014c4ce824 */ /* 0x000fe200078e0a05 */
[----:B------:R-:W-:Y:S01]  /*1bb0*/  IABS R84, R25 ;  /* 0x0000001900547213 */ /* 0x000fe20000000000 */
[----:B------:R-:W-:Y:S01]  /*1bc0*/  IMAD.MOV.U32 R62, RZ, RZ, R48 ;  /* 0x000000ffff3e7224 */ /* 0x000fe200078e0030 */
[----:B------:R-:W-:Y:S01]  /*1bd0*/  IABS R90, R15 ;  /* 0x0000000f005a7213 */ /* 0x000fe20000000000 */
[----:B------:R-:W-:-:S02]  /*1be0*/  IMAD.MOV.U32 R58, RZ, RZ, R44 ;  /* 0x000000ffff3a7224 */ /* 0x000fc400078e002c */
[C---:B------:R-:W-:Y:S02]  /*1bf0*/  IMAD R78, R5.reuse, R13, R78 ;  /* 0x0000000d054e7224 */ /* 0x040fe400078e024e */
[----:B------:R-:W-:Y:S01]  /*1c00*/  @!P4 IMAD.MOV R62, RZ, RZ, -R62 ;  /* 0x000000ffff3ec224 */ /* 0x000fe200078e0a3e */
[C---:B------:R-:W-:Y:S01]  /*1c10*/  ISETP.GT.U32.AND P4, PT, R5.reuse, R76, PT ;  /* 0x0000004c0500720c */ /* 0x040fe20003f84070 */
[----:B------:R-:W-:Y:S01]  /*1c20*/  IMAD.HI.U32 R7, R8, R82, RZ ;  /* 0x0000005208077227 */ /* 0x000fe200078e00ff */
[----:B------:R-:W-:-:S03]  /*1c30*/  ISETP.GT.U32.AND P6, PT, R5, R78, PT ;  /* 0x0000004e0500720c */ /* 0x000fc60003fc4070 */
[----:B------:R-:W-:-:S04]  /*1c40*/  IMAD.HI.U32 R9, R8, R84, RZ ;  /* 0x0000005408097227 */ /* 0x000fc800078e00ff */
[----:B------:R-:W-:-:S04]  /*1c50*/  IMAD.HI.U32 R11, R8, R86, RZ ;  /* 0x00000056080b7227 */ /* 0x000fc800078e00ff */
[----:B------:R-:W-:-:S04]  /*1c60*/  IMAD.HI.U32 R13, R8, R88, RZ ;  /* 0x00000058080d7227 */ /* 0x000fc800078e00ff */
[----:B------:R-:W-:Y:S01]  /*1c70*/  @!P2 IMAD.MOV R58, RZ, RZ, -R58 ;  /* 0x000000ffff3aa224 */ /* 0x000fe200078e0a3a */
[----:B------:R-:W-:Y:S01]  /*1c80*/  ISETP.GT.U32.AND P2, PT, R5, R54, PT ;  /* 0x000000360500720c */ /* 0x000fe20003f44070 */
[----:B------:R-:W-:-:S04]  /*1c90*/  IMAD.HI.U32 R8, R8, R90, RZ ;  /* 0x0000005a08087227 */ /* 0x000fc800078e00ff */
[----:B------:R-:W-:Y:S02]  /*1ca0*/  IMAD.MOV R8, RZ, RZ, -R8 ;  /* 0x000000ffff087224 */ /* 0x000fe400078e0a08 */
[----:B------:R-:W-:Y:S01]  /*1cb0*/  @!P0 IMAD.MOV R40, RZ, RZ, -R40 ;  /* 0x000000ffff288224 */ /* 0x000fe200078e0a28 */
[C---:B------:R-:W-:Y:S01]  /*1cc0*/  ISETP.GT.U32.AND P0, PT, R5.reuse, R28, PT ;  /* 0x0000001c0500720c */ /* 0x040fe20003f04070 */
[----:B------:R-:W-:Y:S02]  /*1cd0*/  IMAD.MOV.U32 R64, RZ, RZ, R50 ;  /* 0x000000ffff407224 */ /* 0x000fe400078e0032 */
[----:B------:R-:W-:Y:S02]  /*1ce0*/  IMAD.MOV R11, RZ, RZ, -R11 ;  /* 0x000000ffff0b7224 */ /* 0x000fe400078e0a0b */
[C---:B------:R-:W-:Y:S02]  /*1cf0*/  IMAD R90, R5.reuse, R8, R90 ;  /* 0x00000008055a7224 */ /* 0x040fe400078e025a */
[----:B------:R-:W-:Y:S01]  /*1d00*/  @!P5 IMAD.MOV R64, RZ, RZ, -R64 ;  /* 0x000000ffff40d224 */ /* 0x000fe200078e0a40 */
[C---:B------:R-:W-:Y:S01]  /*1d10*/  ISETP.GT.U32.AND P5, PT, R5.reuse, R80, PT ;  /* 0x000000500500720c */ /* 0x040fe20003fa4070 */
[----:B------:R-:W-:-:S02]  /*1d20*/  IMAD R86, R5, R11, R86 ;  /* 0x0000000b05567224 */ /* 0x000fc400078e0256 */
[----:B------:R-:W-:Y:S02]  /*1d30*/  IMAD.MOV R7, RZ, RZ, -R7 ;  /* 0x000000ffff077224 */ /* 0x000fe400078e0a07 */
[----:B------:R-:W-:Y:S02]  /*1d40*/  IMAD.MOV.U32 R8, RZ, RZ, R42 ;  /* 0x000000ffff087224 */ /* 0x000fe400078e002a */
[--C-:B------:R-:W-:Y:S01]  /*1d50*/  @!P4 IMAD.IADD R76, R76, 0x1, -R5.reuse ;  /* 0x000000014c4cc824 */ /* 0x100fe200078e0a05 */
[C---:B------:R-:W-:Y:S01]  /*1d60*/  ISETP.GT.U32.AND P4, PT, R5.reuse, R90, PT ;  /* 0x0000005a0500720c */ /* 0x040fe20003f84070 */
[--C-:B------:R-:W-:Y:S01]  /*1d70*/  @!P2 IMAD.IADD R54, R54, 0x1, -R5.reuse ;  /* 0x000000013636a824 */ /* 0x100fe200078e0a05 */
[C---:B------:R-:W-:Y:S01]  /*1d80*/  ISETP.GT.U32.AND P2, PT, R5.reuse, R86, PT ;  /* 0x000000560500720c */ /* 0x040fe20003f44070 */
[C---:B------:R-:W-:Y:S02]  /*1d90*/  IMAD R82, R5.reuse, R7, R82 ;  /* 0x0000000705527224 */ /* 0x040fe400078e0252 */
[----:B------:R-:W-:Y:S01]  /*1da0*/  @!P1 IMAD.MOV R8, RZ, RZ, -R8 ;  /* 0x000000ffff089224 */ /* 0x000fe200078e0a08 */
[C---:B------:R-:W-:Y:S01]  /*1db0*/  ISETP.GT.U32.AND P1, PT, R5.reuse, R52, PT ;  /* 0x000000340500720c */ /* 0x040fe20003f24070 */
[----:B------:R-:W-:Y:S01]  /*1dc0*/  IMAD.MOV.U32 R60, RZ, RZ, R46 ;  /* 0x000000ffff3c7224 */ /* 0x000fe200078e002e */
[----:B------:R-:W1:Y:S01]  /*1dd0*/  LDS R7, [UR11] ;  /* 0x0000000bff077984 */ /* 0x000e620008000800 */
[--C-:B------:R-:W-:Y:S01]  /*1de0*/  @!P0 IMAD.IADD R28, R28, 0x1, -R5.reuse ;  /* 0x000000011c1c8824 */ /* 0x100fe200078e0a05 */
[C---:B------:R-:W-:Y:S01]  /*1df0*/  ISETP.GT.U32.AND P0, PT, R5.reuse, R82, PT ;  /* 0x000000520500720c */ /* 0x040fe20003f04070 */
[----:B------:R-:W-:Y:S01]  /*1e00*/  @!P3 IMAD.MOV R60, RZ, RZ, -R60 ;  /* 0x000000ffff3cb224 */ /* 0x000fe200078e0a3c */
[----:B------:R-:W-:Y:S01]  /*1e10*/  ISETP.GT.U32.AND P3, PT, R5, R70, PT ;  /* 0x000000460500720c */ /* 0x000fe20003f64070 */
[----:B------:R-:W-:Y:S01]  /*1e20*/  @!P5 IMAD.IADD R80, R80, 0x1, -R5 ;  /* 0x000000015050d824 */ /* 0x000fe200078e0a05 */
[----:B------:R-:W-:Y:S01]  /*1e30*/  ISETP.GE.AND P5, PT, R29, RZ, PT ;  /* 0x000000ff1d00720c */ /* 0x000fe20003fa6270 */
[----:B------:R-:W-:-:S02]  /*1e40*/  IMAD.MOV R9, RZ, RZ, -R9 ;  /* 0x000000ffff097224 */ /* 0x000fc400078e0a09 */
[----:B------:R-:W-:Y:S02]  /*1e50*/  IMAD.MOV R13, RZ, RZ, -R13 ;  /* 0x000000ffff0d7224 */ /* 0x000fe400078e0a0d */
[--C-:B------:R-:W-:Y:S01]  /*1e60*/  @!P4 IMAD.IADD R90, R90, 0x1, -R5.reuse ;  /* 0x000000015a5ac824 */ /* 0x100fe200078e0a05 */
[----:B------:R-:W-:Y:S01]  /*1e70*/  ISETP.GT.U32.AND P4, PT, R5, R80, PT ;  /* 0x000000500500720c */ /* 0x000fe20003f84070 */
[--C-:B------:R-:W-:Y:S01]  /*1e80*/  @!P2 IMAD.IADD R86, R86, 0x1, -R5.reuse ;  /* 0x000000015656a824 */ /* 0x100fe200078e0a05 */
[----:B------:R-:W-:Y:S01]  /*1e90*/  ISETP.GE.AND P2, PT, R19, RZ, PT ;  /* 0x000000ff1300720c */ /* 0x000fe20003f46270 */
[----:B------:R-:W-:Y:S02]  /*1ea0*/  @!P1 IMAD.IADD R52, R52, 0x1, -R5 ;  /* 0x0000000134349824 */ /* 0x000fe400078e0a05 */
[C---:B------:R-:W-:Y:S02]  /*1eb0*/  IMAD R84, R5.reuse, R9, R84 ;  /* 0x0000000905547224 */ /* 0x040fe400078e0254 */
[----:B------:R-:W-:-:S02]  /*1ec0*/  IMAD R88, R5, R13, R88 ;  /* 0x0000000d05587224 */ /* 0x000fc400078e0258 */
[--C-:B------:R-:W-:Y:S01]  /*1ed0*/  @!P6 IMAD.IADD R78, R78, 0x1, -R5.reuse ;  /* 0x000000014e4ee824 */ /* 0x100fe200078e0a05 */
[----:B------:R-:W-:Y:S01]  /*1ee0*/  ISETP.GT.U32.AND P1, PT, R5, R84, PT ;  /* 0x000000540500720c */ /* 0x000fe20003f24070 */
[--C-:B------:R-:W-:Y:S01]  /*1ef0*/  @!P0 IMAD.IADD R82, R82, 0x1, -R5.reuse ;  /* 0x0000000152528824 */ /* 0x100fe200078e0a05 */
[----:B------:R-:W-:Y:S01]  /*1f00*/  ISETP.GE.AND P0, PT, R31, RZ, PT ;  /* 0x000000ff1f00720c */ /* 0x000fe20003f06270 */
[----:B------:R-:W-:Y:S01]  /*1f10*/  IMAD.MOV.U32 R68, RZ, RZ, R52 ;  /* 0x000000ffff447224 */ /* 0x000fe200078e0034 */
[C---:B------:R-:W-:Y:S01]  /*1f20*/  ISETP.GT.U32.AND P6, PT, R5.reuse, R78, PT ;  /* 0x0000004e0500720c */ /* 0x040fe20003fc4070 */
[--C-:B------:R-:W-:Y:S01]  /*1f30*/  @!P3 IMAD.IADD R70, R70, 0x1, -R5.reuse ;  /* 0x000000014646b824 */ /* 0x100fe200078e0a05 */
[C---:B------:R-:W-:Y:S01]  /*1f40*/  ISETP.GT.U32.AND P3, PT, R5.reuse, R88, PT ;  /* 0x000000580500720c */ /* 0x040fe20003f64070 */
[----:B------:R-:W-:Y:S01]  /*1f50*/  @!P5 IMAD.MOV R68, RZ, RZ, -R68 ;  /* 0x000000ffff44d224 */ /* 0x000fe200078e0a44 */
[----:B------:R-:W-:Y:S01]  /*1f60*/  ISETP.GT.U32.AND P5, PT, R5, R82, PT ;  /* 0x000000520500720c */ /* 0x000fe20003fa4070 */
[--C-:B------:R-:W-:Y:S01]  /*1f70*/  @!P4 IMAD.IADD R80, R80, 0x1, -R5.reuse ;  /* 0x000000015050c824 */ /* 0x100fe200078e0a05 */
[----:B------:R-:W-:Y:S01]  /*1f80*/  ISETP.GE.AND P4, PT, R23, RZ, PT ;  /* 0x000000ff1700720c */ /* 0x000fe20003f86270 */
[----:B------:R-:W-:Y:S01]  /*1f90*/  @!P2 IMAD.MOV R76, RZ, RZ, -R76 ;  /* 0x000000ffff4ca224 */ /* 0x000fe200078e0a4c */
[----:B------:R-:W-:Y:S01]  /*1fa0*/  ISETP.GT.U32.AND P2, PT, R5, R90, PT ;  /* 0x0000005a0500720c */ /* 0x000fe20003f44070 */
[----:B------:R-:W-:Y:S01]  /*1fb0*/  @!P1 IMAD.IADD R84, R84, 0x1, -R5 ;  /* 0x0000000154549824 */ /* 0x000fe200078e0a05 */
[----:B------:R-:W-:Y:S01]  /*1fc0*/  ISETP.GE.AND P1, PT, R17, RZ, PT ;  /* 0x000000ff1100720c */ /* 0x000fe20003f26270 */
[----:B------:R-:W-:-:S02]  /*1fd0*/  IMAD.MOV.U32 R72, RZ, RZ, R54 ;  /* 0x000000ffff487224 */ /* 0x000fc400078e0036 */
[--C-:B------:R-:W-:Y:S01]  /*1fe0*/  @!P6 IMAD.IADD R78, R78, 0x1, -R5.reuse ;  /* 0x000000014e4ee824 */ /* 0x100fe200078e0a05 */
[----:B------:R-:W-:Y:S01]  /*1ff0*/  ISETP.GE.AND P6, PT, R27, RZ, PT ;  /* 0x000000ff1b00720c */ /* 0x000fe20003fc6270 */
[--C-:B------:R-:W-:Y:S01]  /*2000*/  @!P3 IMAD.IADD R88, R88, 0x1, -R5.reuse ;  /* 0x000000015858b824 */ /* 0x100fe200078e0a05 */
[----:B------:R-:W-:Y:S01]  /*2010*/  BAR.SYNC.DEFER_BLOCKING 0x0 ;  /* 0x0000000000007b1d */ /* 0x000fe20000010000 */
[----:B------:R-:W-:Y:S01]  /*2020*/  ISETP.GE.AND P3, PT, R21, RZ, PT ;  /* 0x000000ff1500720c */ /* 0x000fe20003f66270 */
[--C-:B------:R-:W-:Y:S01]  /*2030*/  @!P5 IMAD.IADD R82, R82, 0x1, -R5.reuse ;  /* 0x000000015252d824 */ /* 0x100fe200078e0a05 */
[----:B------:R-:W-:Y:S01]  /*2040*/  ISETP.GE.AND P5, PT, R25, RZ, PT ;  /* 0x000000ff1900720c */ /* 0x000fe20003fa6270 */
[----:B------:R-:W-:Y:S01]  /*2050*/  @!P0 IMAD.MOV R72, RZ, RZ, -R72 ;  /* 0x000000ffff488224 */ /* 0x000fe200078e0a48 */
[----:B------:R-:W-:Y:S01]  /*2060*/  ISETP.GT.U32.AND P0, PT, R5, R84, PT ;  /* 0x000000540500720c */ /* 0x000fe20003f04070 */
[----:B------:R-:W-:Y:S01]  /*2070*/  @!P4 IMAD.MOV R82, RZ, RZ, -R82 ;  /* 0x000000ffff52c224 */ /* 0x000fe200078e0a52 */
[----:B------:R-:W-:Y:S01]  /*2080*/  ISETP.GE.AND P4, PT, R39, RZ, PT ;  /* 0x000000ff2700720c */ /* 0x000fe20003f86270 */
[----:B------:R-:W-:Y:S01]  /*2090*/  @!P2 IMAD.IADD R90, R90, 0x1, -R5 ;  /* 0x000000015a5aa824 */ /* 0x000fe200078e0a05 */
[----:B------:R-:W-:Y:S01]  /*20a0*/  ISETP.NE.AND P2, PT, R56, RZ, PT ;  /* 0x000000ff3800720c */ /* 0x000fe20003f45270 */
[----:B------:R-:W-:Y:S01]  /*20b0*/  IMAD.MOV.U32 R66, RZ, RZ, R28 ;  /* 0x000000ffff427224 */ /* 0x000fe200078e001c */
[----:B-1----:R-:W-:Y:S01]  /*20c0*/  R2UR UR10, R7 ;  /* 0x00000000070a72ca */ /* 0x002fe200000e0000 */
[----:B------:R-:W-:-:S02]  /*20d0*/  IMAD.MOV.U32 R74, RZ, RZ, R70 ;  /* 0x000000ffff4a7224 */ /* 0x000fc400078e0046 */
[----:B------:R-:W1:Y:S01]  /*20e0*/  LDC.64 R70, c[0x0][0x3a8] ;  /* 0x0000ea00ff467b82 */ /* 0x000e620000000a00 */
[----:B------:R-:W-:Y:S01]  /*20f0*/  @!P6 IMAD.MOV R66, RZ, RZ, -R66 ;  /* 0x000000ffff42e224 */ /* 0x000fe200078e0a42 */
[C---:B------:R-:W-:Y:S01]  /*2100*/  ISETP.GT.U32.AND P6, PT, R5.reuse, R88, PT ;  /* 0x000000580500720c */ /* 0x040fe20003fc4070 */
[----:B------:R-:W-:Y:S01]  /*2110*/  @!P1 IMAD.MOV R74, RZ, RZ, -R74 ;  /* 0x000000ffff4a9224 */ /* 0x000fe200078e0a4a */
[----:B------:R-:W-:Y:S01]  /*2120*/  ISETP.GT.U32.AND P1, PT, R5, R86, PT ;  /* 0x000000560500720c */ /* 0x000fe20003f24070 */
[----:B------:R-:W-:Y:S01]  /*2130*/  @!P3 IMAD.MOV R78, RZ, RZ, -R78 ;  /* 0x000000ffff4eb224 */ /* 0x000fe200078e0a4e */
[----:B------:R-:W-:Y:S01]  /*2140*/  ISETP.GE.AND P3, PT, R33, RZ, PT ;  /* 0x000000ff2100720c */ /* 0x000fe20003f66270 */
[----:B------:R-:W-:Y:S01]  /*2150*/  @!P0 IMAD.IADD R84, R84, 0x1, -R5 ;  /* 0x0000000154548824 */ /* 0x000fe200078e0a05 */
[----:B------:R-:W-:Y:S01]  /*2160*/  ISETP.GE.AND P0, PT, R35, RZ, PT ;  /* 0x000000ff2300720c */ /* 0x000fe20003f06270 */
[----:B------:R-:W-:Y:S01]  /*2170*/  @!P4 IMAD.MOV R6, RZ, RZ, -R6 ;  /* 0x000000ffff06c224 */ /* 0x000fe200078e0a06 */
[----:B------:R-:W-:Y:S01]  /*2180*/  @!P2 LOP3.LUT R6, RZ, R56, RZ, 0x33, !PT ;  /* 0x00000038ff06a212 */ /* 0x000fe200078e33ff */
[----:B------:R-:W-:-:S02]  /*2190*/  @!P5 IMAD.MOV R84, RZ, RZ, -R84 ;  /* 0x000000ffff54d224 */ /* 0x000fc400078e0a54 */
[----:B----4-:R-:W-:Y:S02]  /*21a0*/  VIADD R7, R251, 0xfffffffe ;  /* 0xfffffffefb077836 */ /* 0x010fe40000000000 */
[----:B------:R-:W-:Y:S01]  /*21b0*/  IMAD R250, R6, UR4, RZ ;  /* 0x0000000406fa7c24 */ /* 0x000fe2000f8e02ff */
[----:B------:R-:W-:Y:S01]  /*21c0*/  USHF.L.U32 UR4, UR9, 0x15, URZ ;  /* 0x0000001509047899 */ /* 0x000fe200080006ff */
[--C-:B------:R-:W-:Y:S01]  /*21d0*/  @!P1 IMAD.IADD R86, R86, 0x1, -R5.reuse ;  /* 0x0000000156569824 */ /* 0x100fe200078e0a05 */
[----:B------:R-:W-:Y:S01]  /*21e0*/  ISETP.GE.AND P1, PT, R37, RZ, PT ;  /* 0x000000ff2500720c */ /* 0x000fe20003f26270 */
[----:B------:R-:W-:Y:S01]  /*21f0*/  @!P6 IMAD.IADD R88, R88, 0x1, -R5 ;  /* 0x000000015858e824 */ /* 0x000fe200078e0a05 */
[----:B------:R-:W-:Y:S01]  /*2200*/  LOP3.LUT R5, RZ, R57, RZ, 0x33, !PT ;  /* 0x00000039ff057212 */ /* 0x000fe200078e33ff */
[----:B------:R-:W-:Y:S01]  /*2210*/  @!P3 IMAD.MOV R80, RZ, RZ, -R80 ;  /* 0x000000ffff50b224 */ /* 0x000fe200078e0a50 */
[----:B------:R-:W-:Y:S01]  /*2220*/  ISETP.NE.AND P3, PT, R57, RZ, PT ;  /* 0x000000ff3900720c */ /* 0x000fe20003f65270 */
[----:B------:R-:W-:Y:S01]  /*2230*/  IMAD.SHL.U32 R69, R250, 0x4, RZ ;  /* 0x00000004fa457824 */ /* 0x000fe200078e00ff */
[----:B------:R-:W-:Y:S01]  /*2240*/  ISETP.GE.AND P6, PT, R15, RZ, PT ;  /* 0x000000ff0f00720c */ /* 0x000fe20003fc6270 */
[----:B------:R-:W-:Y:S01]  /*2250*/  @!P0 IMAD.MOV R86, RZ, RZ, -R86 ;  /* 0x000000ffff568224 */ /* 0x000fe200078e0a56 */
[C---:B------:R-:W-:Y:S01]  /*2260*/  SEL R28, R5.reuse, R24, !P3 ;  /* 0x00000018051c7207 */ /* 0x040fe20005800000 */
[C---:B-1----:R-:W-:Y:S01]  /*2270*/  IMAD.SHL.U32 R143, R70.reuse, 0x4, RZ ;  /* 0x00000004468f7824 */ /* 0x042fe200078e00ff */
[----:B------:R-:W-:Y:S01]  /*2280*/  SEL R24, R5, R74, !P3 ;  /* 0x0000004a05187207 */ /* 0x000fe20005800000 */
[C---:B------:R-:W-:Y:S01]  /*2290*/  IMAD.SHL.U32 R144, R70.reuse, 0x2, RZ ;  /* 0x0000000246907824 */ /* 0x040fe200078e00ff */
[----:B-----5:R-:W-:Y:S01]  /*22a0*/  IADD3 R74, P0, PT, R69, UR12, RZ ;  /* 0x0000000c454a7c10 */ /* 0x020fe2000ff1e0ff */
[C---:B------:R-:W-:Y:S01]  /*22b0*/  IMAD R19, R70.reuse, 0xc, RZ ;  /* 0x0000000c46137824 */ /* 0x040fe200078e02ff */
[----:B------:R-:W-:Y:S01]  /*22c0*/  STL [R1+0x188], R143 ;  /* 0x0001888f01007387 */ /* 0x000fe20000100800 */
[----:B------:R-:W-:Y:S01]  /*22d0*/  IMAD R125, R70, 0x3, RZ ;  /* 0x00000003467d7824 */ /* 0x000fe200078e02ff */
[----:B------:R-:W-:Y:S01]  /*22e0*/  LEA.HI.X.SX32 R75, R250, UR13, 0x2, P0 ;  /* 0x0000000dfa4b7c11 */ /* 0x000fe200080f16ff */
[C---:B------:R-:W-:Y:S01]  /*22f0*/  IMAD R130, R70.reuse, 0x18, RZ ;  /* 0x0000001846827824 */ /* 0x040fe200078e02ff */
[CC--:B------:R-:W-:Y:S01]  /*2300*/  LEA R224, P4, R70.reuse, R74.reuse, 0x3 ;  /* 0x0000004a46e07211 */ /* 0x0c0fe200078818ff */
[C---:B------:R-:W-:Y:S01]  /*2310*/  IMAD R137, R70.reuse, 0x14, RZ ;  /* 0x0000001446897824 */ /* 0x040fe200078e02ff */
[-C--:B------:R-:W-:Y:S01]  /*2320*/  IADD3 R222, P0, PT, R143, R74.reuse, RZ ;  /* 0x0000004a8fde7210 */ /* 0x080fe20007f1e0ff */
[----:B------:R-:W-:Y:S01]  /*2330*/  IMAD R142, R70, 0x6, RZ ;  /* 0x00000006468e7824 */ /* 0x000fe200078e02ff */
[-C--:B------:R-:W-:Y:S01]  /*2340*/  LEA.HI.X.SX32 R225, R144, R75.reuse, 0x2, P4 ;  /* 0x0000004b90e17211 */ /* 0x080fe200020f16ff */
[C---:B------:R-:W-:Y:S01]  /*2350*/  IMAD R127, R70.reuse, 0x5, RZ ;  /* 0x00000005467f7824 */ /* 0x040fe200078e02ff */
[CC--:B------:R-:W-:Y:S01]  /*2360*/  LEA.HI.X.SX32 R223, R70.reuse, R75.reuse, 0x2, P0 ;  /* 0x0000004b46df7211 */ /* 0x0c0fe200000f16ff */
[C---:B------:R-:W-:Y:S01]  /*2370*/  IMAD R95, R70.reuse, 0x1c, RZ ;  /* 0x0000001c465f7824 */ /* 0x040fe200078e02ff */
[CC--:B------:R-:W-:Y:S01]  /*2380*/  LEA R228, P4, R70.reuse, R74.reuse, 0x4 ;  /* 0x0000004a46e47211 */ /* 0x0c0fe200078820ff */
[C---:B------:R-:W-:Y:S01]  /*2390*/  IMAD.SHL.U32 R131, R70.reuse, 0x8, RZ ;  /* 0x0000000846837824 */ /* 0x040fe200078e00ff */
[-C--:B------:R-:W-:Y:S01]  /*23a0*/  IADD3 R226, P0, PT, R19, R74.reuse, RZ ;  /* 0x0000004a13e27210 */ /* 0x080fe20007f1e0ff */
[C---:B------:R-:W-:Y:S01]  /*23b0*/  IMAD R141, R70.reuse, 0x7, RZ ;  /* 0x00000007468d7824 */ /* 0x040fe200078e02ff */
[-C--:B------:R-:W-:Y:S01]  /*23c0*/  LEA.HI.X.SX32 R229, R143, R75.reuse, 0x2, P4 ;  /* 0x0000004b8fe57211 */ /* 0x080fe200020f16ff */
[C---:B------:R-:W-:Y:S01]  /*23d0*/  IMAD R114, R70.reuse, 0x28, RZ ;  /* 0x0000002846727824 */ /* 0x040fe200078e02ff */
[-C--:B------:R-:W-:Y:S01]  /*23e0*/  LEA.HI.X.SX32 R227, R125, R75.reuse, 0x2, P0 ;  /* 0x0000004b7de37211 */ /* 0x080fe200000f16ff */
[----:B------:R-:W-:Y:S01]  /*23f0*/  IMAD R106, R70, 0x24, RZ ;  /* 0x00000024466a7824 */ /* 0x000fe200078e02ff */
[-C--:B------:R-:W-:Y:S01]  /*2400*/  IADD3 R232, P4, PT, R130, R74.reuse, RZ ;  /* 0x0000004a82e87210 */ /* 0x080fe20007f9e0ff */
[----:B------:R-:W-:Y:S01]  /*2410*/  IMAD R65, R70, 0xa, RZ ;  /* 0x0000000a46417824 */ /* 0x000fe200078e02ff */
[-C--:B------:R-:W-:Y:S01]  /*2420*/  IADD3 R230, P0, PT, R137, R74.reuse, RZ ;  /* 0x0000004a89e67210 */ /* 0x080fe20007f1e0ff */
[----:B------:R-:W-:Y:S01]  /*2430*/  STL [R1+0x1c8], R144 ;  /* 0x0001c89001007387 */ /* 0x000fe20000100800 */
[-C--:B------:R-:W-:Y:S01]  /*2440*/  LEA.HI.X.SX32 R233, R142, R75.reuse, 0x2, P4 ;  /* 0x0000004b8ee97211 */ /* 0x080fe200020f16ff */
[C---:B------:R-:W-:Y:S01]  /*2450*/  IMAD R129, R70.reuse, 0x9, RZ ;  /* 0x0000000946817824 */ /* 0x040fe200078e02ff */
[-C--:B------:R-:W-:Y:S01]  /*2460*/  LEA.HI.X.SX32 R231, R127, R75.reuse, 0x2, P0 ;  /* 0x0000004b7fe77211 */ /* 0x080fe200000f16ff */
[C---:B------:R-:W-:Y:S01]  /*2470*/  IMAD R67, R70.reuse, 0x30, RZ ;  /* 0x0000003046437824 */ /* 0x040fe200078e02ff */
[CC--:B------:R-:W-:Y:S01]  /*2480*/  LEA R236, P4, R70.reuse, R74.reuse, 0x5 ;  /* 0x0000004a46ec7211 */ /* 0x0c0fe200078828ff */
[----:B------:R-:W-:Y:S01]  /*2490*/  STL [R1+0x1c4], R125 ;  /* 0x0001c47d01007387 */ /* 0x000fe20000100800 */
[-C--:B------:R-:W-:Y:S01]  /*24a0*/  IADD3 R234, P0, PT, R95, R74.reuse, RZ ;  /* 0x0000004a5fea7210 */ /* 0x080fe20007f1e0ff */
[C---:B------:R-:W-:Y:S01]  /*24b0*/  IMAD R122, R70.reuse, 0x2c, RZ ;  /* 0x0000002c467a7824 */ /* 0x040fe200078e02ff */
[-C--:B------:R-:W-:Y:S01]  /*24c0*/  LEA.HI.X.SX32 R237, R131, R75.reuse, 0x2, P4 ;  /* 0x0000004b83ed7211 */ /* 0x080fe200020f16ff */
[----:B------:R1:W-:Y:S01]  /*24d0*/  STL [R1+0x170], R19 ;  /* 0x0001701301007387 */ /* 0x0003e20000100800 */
[-C--:B------:R-:W-:Y:S01]  /*24e0*/  LEA.HI.X.SX32 R235, R141, R75.reuse, 0x2, P0 ;  /* 0x0000004b8deb7211 */ /* 0x080fe200000f16ff */
[----:B------:R-:W-:Y:S01]  /*24f0*/  IMAD R21, R70, 0xb, RZ ;  /* 0x0000000b46157824 */ /* 0x000fe200078e02ff */
[-C--:B------:R-:W-:Y:S01]  /*2500*/  IADD3 R240, P4, PT, R114, R74.reuse, RZ ;  /* 0x0000004a72f07210 */ /* 0x080fe20007f9e0ff */
[----:B------:R-:W-:Y:S01]  /*2510*/  STL [R1+0x1c0], R127 ;  /* 0x0001c07f01007387 */ /* 0x000fe20000100800 */
[-C--:B------:R-:W-:Y:S01]  /*2520*/  IADD3 R238, P0, PT, R106, R74.reuse, RZ ;  /* 0x0000004a6aee7210 */ /* 0x080fe20007f1e0ff */
[C---:B------:R-:W-:Y:S01]  /*2530*/  IMAD R59, R70.reuse, 0x38, RZ ;  /* 0x00000038463b7824 */ /* 0x040fe200078e02ff */
[-C--:B------:R-:W-:Y:S01]  /*2540*/  LEA.HI.X.SX32 R241, R65, R75.reuse, 0x2, P4 ;  /* 0x0000004b41f17211 */ /* 0x080fe200020f16ff */
[----:B------:R-:W-:Y:S01]  /*2550*/  STL [R1+0x1bc], R142 ;  /* 0x0001bc8e01007387 */ /* 0x000fe20000100800 */
[-C--:B------:R-:W-:Y:S01]  /*2560*/  LEA.HI.X.SX32 R239, R129, R75.reuse, 0x2, P0 ;  /* 0x0000004b81ef7211 */ /* 0x080fe200000f16ff */
[----:B------:R-:W-:Y:S01]  /*2570*/  IMAD R63, R70, 0x34, RZ ;  /* 0x00000034463f7824 */ /* 0x000fe200078e02ff */
[-C--:B------:R-:W-:Y:S01]  /*2580*/  IADD3 R244, P4, PT, R67, R74.reuse, RZ ;  /* 0x0000004a43f47210 */ /* 0x080fe20007f9e0ff */
[----:B------:R-:W-:Y:S01]  /*2590*/  STL [R1+0x150], R137 ;  /* 0x0001508901007387 */ /* 0x000fe20000100800 */
[----:B------:R-:W-:Y:S01]  /*25a0*/  IADD3 R242, P0, PT, R122, R74, RZ ;  /* 0x0000004a7af27210 */ /* 0x000fe20007f1e0ff */
[C---:B------:R-:W-:Y:S01]  /*25b0*/  IMAD R15, R70.reuse, 0xe, RZ ;  /* 0x0000000e460f7824 */ /* 0x040fe200078e02ff */
[----:B------:R-:W-:Y:S01]  /*25c0*/  SEL R47, R5, R18, !P3 ;  /* 0x00000012052f7207 */ /* 0x000fe20005800000 */
[----:B------:R-:W-:Y:S01]  /*25d0*/  STL [R1+0x1b8], R141 ;  /* 0x0001b88d01007387 */ /* 0x000fe20000100800 */
[-C--:B------:R-:W-:Y:S01]  /*25e0*/  LEA.HI.X.SX32 R245, R19, R75.reuse, 0x2, P4 ;  /* 0x0000004b13f57211 */ /* 0x080fe200020f16ff */
[C---:B------:R-:W-:Y:S01]  /*25f0*/  IMAD R17, R70.reuse, 0xd, RZ ;  /* 0x0000000d46117824 */ /* 0x040fe200078e02ff */
[----:B------:R-:W-:Y:S01]  /*2600*/  SEL R46, R5, R20, !P3 ;  /* 0x00000014052e7207 */ /* 0x000fe20005800000 */
[----:B------:R-:W-:Y:S01]  /*2610*/  STL [R1+0x144], R130 ;  /* 0x0001448201007387 */ /* 0x000fe20000100800 */
[-C--:B------:R-:W-:Y:S01]  /*2620*/  LEA.HI.X.SX32 R243, R21, R75.reuse, 0x2, P0 ;  /* 0x0000004b15f37211 */ /* 0x080fe200000f16ff */
[C---:B------:R-:W-:Y:S01]  /*2630*/  IMAD R61, R70.reuse, 0x3c, RZ ;  /* 0x0000003c463d7824 */ /* 0x040fe200078e02ff */
[-C--:B------:R-:W-:Y:S01]  /*2640*/  IADD3 R18, P4, PT, R59, R74.reuse, RZ ;  /* 0x0000004a3b127210 */ /* 0x080fe20007f9e0ff */
[----:B------:R-:W-:Y:S01]  /*2650*/  STL [R1+0x1b4], R131 ;  /* 0x0001b48301007387 */ /* 0x000fe20000100800 */
[----:B------:R-:W-:Y:S01]  /*2660*/  IADD3 R20, P0, PT, R63, R74, RZ ;  /* 0x0000004a3f147210 */ /* 0x000fe20007f1e0ff */
[----:B------:R-:W-:Y:S01]  /*2670*/  @!P1 IMAD.MOV R88, RZ, RZ, -R88 ;  /* 0x000000ffff589224 */ /* 0x000fe200078e0a58 */
[----:B------:R-:W-:Y:S01]  /*2680*/  SEL R49, R5, R14, !P3 ;  /* 0x0000000e05317207 */ /* 0x000fe20005800000 */
[----:B------:R-:W-:Y:S01]  /*2690*/  STL [R1+0x134], R95 ;  /* 0x0001345f01007387 */ /* 0x000fe20000100800 */
[----:B------:R-:W-:Y:S01]  /*26a0*/  @!P6 IMAD.MOV R90, RZ, RZ, -R90 ;  /* 0x000000ffff5ae224 */ /* 0x000fe200078e0a5a */
[-C--:B-1----:R-:W-:Y:S01]  /*26b0*/  LEA.HI.X.SX32 R19, R15, R75.reuse, 0x2, P4 ;  /* 0x0000004b0f137211 */ /* 0x082fe200020f16ff */
[C---:B------:R-:W-:Y:S01]  /*26c0*/  IMAD.SHL.U32 R139, R70.reuse, 0x10, RZ ;  /* 0x00000010468b7824 */ /* 0x040fe200078e00ff */
[----:B------:R-:W-:Y:S01]  /*26d0*/  STL [R1+0x1b0], R129 ;  /* 0x0001b08101007387 */ /* 0x000fe20000100800 */
[C---:B------:R-:W-:Y:S01]  /*26e0*/  SEL R48, R5.reuse, R16, !P3 ;  /* 0x0000001005307207 */ /* 0x040fe20005800000 */
[C---:B------:R-:W-:Y:S01]  /*26f0*/  IMAD R140, R70.reuse, 0xf, RZ ;  /* 0x0000000f468c7824 */ /* 0x040fe200078e02ff */
[C---:B------:R-:W-:Y:S01]  /*2700*/  LEA R14, P4, R70.reuse, R74, 0x6 ;  /* 0x0000004a460e7211 */ /* 0x040fe200078830ff */
[----:B------:R-:W-:Y:S01]  /*2710*/  STL [R1+0x11c], R106 ;  /* 0x00011c6a01007387 */ /* 0x000fe20000100800 */
[C---:B------:R-:W-:Y:S01]  /*2720*/  IMAD R11, R70.reuse, 0x48, RZ ;  /* 0x00000048460b7824 */ /* 0x040fe200078e02ff */
[C---:B------:R-:W-:Y:S01]  /*2730*/  SEL R54, R5.reuse, R26, !P3 ;  /* 0x0000001a05367207 */ /* 0x040fe20005800000 */
[C---:B------:R-:W-:Y:S01]  /*2740*/  IMAD R13, R70.reuse, 0x44, RZ ;  /* 0x00000044460d7824 */ /* 0x040fe200078e02ff */
[----:B------:R-:W-:Y:S01]  /*2750*/  STL [R1+0x1ac], R65 ;  /* 0x0001ac4101007387 */ /* 0x000fe20000100800 */
[C---:B------:R-:W-:Y:S01]  /*2760*/  SEL R53, R5.reuse, R30, !P3 ;  /* 0x0000001e05357207 */ /* 0x040fe20005800000 */
[C---:B------:R-:W-:Y:S01]  /*2770*/  IMAD R138, R70.reuse, 0x12, RZ ;  /* 0x00000012468a7824 */ /* 0x040fe200078e02ff */
[C---:B------:R-:W-:Y:S01]  /*2780*/  SEL R52, R5.reuse, R32, !P3 ;  /* 0x0000002005347207 */ /* 0x040fe20005800000 */
[----:B------:R1:W-:Y:S01]  /*2790*/  STL [R1+0x1a8], R21 ;  /* 0x0001a81501007387 */ /* 0x0003e20000100800 */
[C---:B------:R-:W-:Y:S01]  /*27a0*/  SEL R27, R5.reuse, R34, !P3 ;  /* 0x00000022051b7207 */ /* 0x040fe20005800000 */
[C---:B------:R-:W-:Y:S01]  /*27b0*/  IMAD R133, R70.reuse, 0x11, RZ ;  /* 0x0000001146857824 */ /* 0x040fe200078e02ff */
[C---:B------:R-:W-:Y:S01]  /*27c0*/  SEL R43, R5.reuse, R38, !P3 ;  /* 0x00000026052b7207 */ /* 0x040fe20005800000 */
[----:B------:R-:W-:Y:S01]  /*27d0*/  STL [R1+0x10c], R114 ;  /* 0x00010c7201007387 */ /* 0x000fe20000100800 */
[C---:B------:R-:W-:Y:S01]  /*27e0*/  SEL R42, R5.reuse, R40, !P3 ;  /* 0x00000028052a7207 */ /* 0x040fe20005800000 */
[C---:B------:R-:W-:Y:S01]  /*27f0*/  IMAD R9, R70.reuse, 0x4c, RZ ;  /* 0x0000004c46097824 */ /* 0x040fe200078e02ff */
[C---:B------:R-:W-:Y:S01]  /*2800*/  SEL R51, R5.reuse, R10, !P3 ;  /* 0x0000000a05337207 */ /* 0x040fe20005800000 */
[----:B------:R-:W-:Y:S01]  /*2810*/  STL [R1+0xfc], R122 ;  /* 0x0000fc7a01007387 */ /* 0x000fe20000100800 */
[----:B------:R-:W-:Y:S01]  /*2820*/  SEL R50, R5, R12, !P3 ;  /* 0x0000000c05327207 */ /* 0x000fe20005800000 */
[C---:B------:R-:W-:Y:S01]  /*2830*/  IMAD R135, R70.reuse, 0x13, RZ ;  /* 0x0000001346877824 */ /* 0x040fe200078e02ff */
[-C--:B-1----:R-:W-:Y:S01]  /*2840*/  LEA.HI.X.SX32 R21, R17, R75.reuse, 0x2, P0 ;  /* 0x0000004b11157211 */ /* 0x082fe200000f16ff */
[----:B------:R-:W-:Y:S01]  /*2850*/  STL [R1+0x1a4], R17 ;  /* 0x0001a41101007387 */ /* 0x000fe20000100800 */
[----:B------:R-:W-:Y:S01]  /*2860*/  IADD3 R16, P0, PT, R61, R74, RZ ;  /* 0x0000004a3d107210 */ /* 0x000fe20007f1e0ff */
[C---:B------:R-:W-:Y:S01]  /*2870*/  IMAD R73, R70.reuse, 0x58, RZ ;  /* 0x0000005846497824 */ /* 0x040fe200078e02ff */
[C---:B------:R-:W-:Y:S01]  /*2880*/  SEL R45, R5.reuse, R22, !P3 ;  /* 0x00000016052d7207 */ /* 0x040fe20005800000 */
[----:B------:R-:W-:Y:S01]  /*2890*/  STL [R1+0xec], R67 ;  /* 0x0000ec4301007387 */ /* 0x000fe20000100800 */
[C---:B------:R-:W-:Y:S01]  /*28a0*/  SEL R44, R5.reuse, R36, !P3 ;  /* 0x00000024052c7207 */ /* 0x040fe20005800000 */
[C---:B------:R-:W-:Y:S01]  /*28b0*/  IMAD R134, R70.reuse, 0x16, RZ ;  /* 0x0000001646867824 */ /* 0x040fe200078e02ff */
[C---:B------:R-:W-:Y:S01]  /*28c0*/  SEL R26, R5.reuse, R8, !P3 ;  /* 0x00000008051a7207 */ /* 0x040fe20005800000 */
[----:B------:R1:W-:Y:S01]  /*28d0*/  STL [R1+0x1a0], R15 ;  /* 0x0001a00f01007387 */ /* 0x0003e20000100800 */
[----:B------:R-:W-:Y:S01]  /*28e0*/  SEL R41, R5, R58, !P3 ;  /* 0x0000003a05297207 */ /* 0x000fe20005800000 */
[----:B------:R-:W-:Y:S01]  /*28f0*/  VIADD R8, R251, 0xfffffffd ;  /* 0xfffffffdfb087836 */ /* 0x000fe20000000000 */
[C---:B------:R-:W-:Y:S01]  /*2900*/  SEL R37, R5.reuse, R60, !P3 ;  /* 0x0000003c05257207 */ /* 0x040fe20005800000 */
[C---:B------:R-:W-:Y:S01]  /*2910*/  IMAD R136, R70.reuse, 0x15, RZ ;  /* 0x0000001546887824 */ /* 0x040fe200078e02ff */
        /* <DEDUP_REMOVED lines=24> */
[----:B------:R-:W-:Y:S01]  /*2aa0*/  SEL R252, R5, R90, !P3 ;  /* 0x0000005a05fc7207 */ /* 0x000fe20005800000 */
[----:B------:R-:W-:Y:S01]  /*2ab0*/  VIADD R5, R251, 0xffffffff ;  /* 0xfffffffffb057836 */ /* 0x000fe20000000000 */
[----:B------:R-:W-:Y:S01]  /*2ac0*/  ISETP.GE.U32.AND P5, PT, R7, 0x7fffffbf, PT ;  /* 0x7fffffbf0700780c */ /* 0x000fe20003fa6070 */
[----:B------:R-:W-:Y:S01]  /*2ad0*/  IMAD R7, R70, 0x50, RZ ;  /* 0x0000005046077824 */ /* 0x000fe200078e02ff */
[-C--:B-1----:R-:W-:Y:S01]  /*2ae0*/  LEA.HI.X.SX32 R15, R139, R75.reuse, 0x2, P4 ;  /* 0x0000004b8b0f7211 */ /* 0x082fe200020f16ff */
[----:B------:R-:W-:Y:S01]  /*2af0*/  STL [R1+0x198], R139 ;  /* 0x0001988b01007387 */ /* 0x000fe20000100800 */
[-C--:B------:R-:W-:Y:S01]  /*2b00*/  LEA.HI.X.SX32 R17, R140, R75.reuse, 0x2, P0 ;  /* 0x0000004b8c117211 */ /* 0x080fe200000f16ff */
[C---:B------:R-:W-:Y:S01]  /*2b10*/  IMAD R124, R70.reuse, 0x1b, RZ ;  /* 0x0000001b467c7824 */ /* 0x040fe200078e02ff */
[-C--:B------:R-:W-:Y:S01]  /*2b20*/  IADD3 R10, P4, PT, R11, R74.reuse, RZ ;  /* 0x0000004a0b0a7210 */ /* 0x080fe20007f9e0ff */
[----:B------:R-:W-:Y:S01]  /*2b30*/  STL [R1+0xd8], R61 ;  /* 0x0000d83d01007387 */ /* 0x000fe20000100800 */
[-C--:B------:R-:W-:Y:S01]  /*2b40*/  IADD3 R12, P0, PT, R13, R74.reuse, RZ ;  /* 0x0000004a0d0c7210 */ /* 0x080fe20007f1e0ff */
[----:B------:R-:W-:Y:S01]  /*2b50*/  IMAD R91, R70, 0x78, RZ ;  /* 0x00000078465b7824 */ /* 0x000fe200078e02ff */
[-C--:B------:R-:W-:Y:S01]  /*2b60*/  LEA.HI.X.SX32 R11, R138, R75.reuse, 0x2, P4 ;  /* 0x0000004b8a0b7211 */ /* 0x080fe200020f16ff */
[----:B------:R-:W-:Y:S01]  /*2b70*/  STL [R1+0x194], R133 ;  /* 0x0001948501007387 */ /* 0x000fe20000100800 */
[----:B------:R-:W-:Y:S01]  /*2b80*/  ISETP.GE.U32.AND P3, PT, R5, 0x7fffffc0, PT ;  /* 0x7fffffc00500780c */ /* 0x000fe20003f66070 */
[----:B------:R-:W-:Y:S01]  /*2b90*/  IMAD R5, R70, 0x54, RZ ;  /* 0x0000005446057824 */ /* 0x000fe200078e02ff */
[----:B------:R-:W-:Y:S01]  /*2ba0*/  ISETP.GE.U32.AND P2, PT, R8, 0x7fffffbe, PT ;  /* 0x7fffffbe0800780c */ /* 0x000fe20003f46070 */
[----:B------:R-:W-:Y:S01]  /*2bb0*/  STL [R1+0x190], R138 ;  /* 0x0001908a01007387 */ /* 0x000fe20000100800 */
[-C--:B------:R-:W-:Y:S01]  /*2bc0*/  LEA.HI.X.SX32 R13, R133, R75.reuse, 0x2, P0 ;  /* 0x0000004b850d7211 */ /* 0x080fe200000f16ff */
[C---:B------:R-:W-:Y:S01]  /*2bd0*/  IMAD R89, R70.reuse, 0x74, RZ ;  /* 0x0000007446597824 */ /* 0x040fe200078e02ff */
[-C--:B------:R-:W-:Y:S01]  /*2be0*/  IADD3 R6, P4, PT, R7, R74.reuse, RZ ;  /* 0x0000004a07067210 */ /* 0x080fe20007f9e0ff */
[----:B------:R-:W-:Y:S01]  /*2bf0*/  STL [R1+0x18c], R135 ;  /* 0x00018c8701007387 */ /* 0x000fe20000100800 */
[-C--:B------:R-:W-:Y:S01]  /*2c00*/  IADD3 R8, P0, PT, R9, R74.reuse, RZ ;  /* 0x0000004a09087210 */ /* 0x080fe20007f1e0ff */
[C---:B------:R-:W-:Y:S01]  /*2c10*/  IMAD R92, R70.reuse, 0x1d, RZ ;  /* 0x0000001d465c7824 */ /* 0x040fe200078e02ff */
[-C--:B------:R-:W-:Y:S01]  /*2c20*/  LEA.HI.X.SX32 R7, R137, R75.reuse, 0x2, P4 ;  /* 0x0000004b89077211 */ /* 0x080fe200020f16ff */
        /* <DEDUP_REMOVED lines=9> */
[-C--:B------:R-:W-:Y:S01]  /*2cc0*/  LEA.HI.X.SX32 R5, R136, R75.reuse, 0x2, P0 ;  /* 0x0000004b88057211 */ /* 0x080fe200000f16ff */
[C---:B------:R-:W-:Y:S01]  /*2cd0*/  IMAD R96, R70.reuse, 0x1f, RZ ;  /* 0x0000001f46607824 */ /* 0x040fe200078e02ff */
[-C--:B------:R-:W-:Y:S01]  /*2ce0*/  IADD3 R78, P4, PT, R79, R74.reuse, RZ ;  /* 0x0000004a4f4e7210 */ /* 0x080fe20007f9e0ff */
[----:B------:R-:W-:Y:S01]  /*2cf0*/  STL [R1+0x178], R128 ;  /* 0x0001788001007387 */ /* 0x000fe20000100800 */
[-C--:B------:R-:W-:Y:S01]  /*2d00*/  IADD3 R76, P0, PT, R77, R74.reuse, RZ ;  /* 0x0000004a4d4c7210 */ /* 0x080fe20007f1e0ff */
[----:B------:R-:W-:Y:S01]  /*2d10*/  IMAD.SHL.U32 R98, R70, 0x20, RZ ;  /* 0x0000002046627824 */ /* 0x000fe200078e00ff */
        /* <DEDUP_REMOVED lines=13> */
[----:B------:R1:W-:Y:S01]  /*2df0*/  STL [R1+0x164], R94 ;  /* 0x0001645e01007387 */ /* 0x0003e20000100800 */
        /* <DEDUP_REMOVED lines=14> */
[CC--:B-1----:R-:W-:Y:S01]  /*2ee0*/  LEA R94, P4, R70.reuse, R74.reuse, 0x7 ;  /* 0x0000004a465e7211 */ /* 0x0c2fe200078838ff */
[----:B------:R1:W-:Y:S01]  /*2ef0*/  STL [R1+0x154], R102 ;  /* 0x0001546601007387 */ /* 0x0003e20000100800 */
[-C--:B------:R-:W-:Y:S01]  /*2f00*/  IADD3 R92, P0, PT, R93, R74.reuse, RZ ;  /* 0x0000004a5d5c7210 */ /* 0x080fe20007f1e0ff */
[----:B------:R-:W-:Y:S01]  /*2f10*/  IMAD R107, R70, 0x98, RZ ;  /* 0x00000098466b7824 */ /* 0x000fe200078e02ff */
[-C--:B------:R-:W-:Y:S01]  /*2f20*/  LEA.HI.X.SX32 R95, R98, R75.reuse, 0x2, P4 ;  /* 0x0000004b625f7211 */ /* 0x080fe200020f16ff */
[----:B------:R-:W-:Y:S01]  /*2f30*/  IMAD R105, R70, 0x94, RZ ;  /* 0x0000009446697824 */ /* 0x000fe200078e02ff */
[-C--:B------:R-:W-:Y:S01]  /*2f40*/  LEA.HI.X.SX32 R93, R96, R75.reuse, 0x2, P0 ;  /* 0x0000004b605d7211 */ /* 0x080fe200000f16ff */
[C---:B------:R-:W-:Y:S01]  /*2f50*/  IMAD R108, R70.reuse, 0x25, RZ ;  /* 0x00000025466c7824 */ /* 0x040fe200078e02ff */
[-C--:B--2---:R-:W-:Y:S01]  /*2f60*/  IADD3 R98, P4, PT, R99, R74.reuse, RZ ;  /* 0x0000004a63627210 */ /* 0x084fe20007f9e0ff */
[----:B------:R-:W-:Y:S01]  /*2f70*/  IMAD R110, R70, 0x26, RZ ;  /* 0x00000026466e7824 */ /* 0x000fe200078e02ff */
[-C--:B------:R-:W-:Y:S01]  /*2f80*/  IADD3 R96, P0, PT, R97, R74.reuse, RZ ;  /* 0x0000004a61607210 */ /* 0x080fe20007f1e0ff */
[----:B------:R2:W-:Y:S01]  /*2f90*/  STL [R1+0x14c], R104 ;  /* 0x00014c6801007387 */ /* 0x0005e20000100800 */
[-C--:B------:R-:W-:Y:S01]  /*2fa0*/  LEA.HI.X.SX32 R99, R102, R75.reuse, 0x2, P4 ;  /* 0x0000004b66637211 */ /* 0x080fe200020f16ff */
[----:B------:R-:W-:Y:S01]  /*2fb0*/  IMAD R111, R70, 0xa0, RZ ;  /* 0x000000a0466f7824 */ /* 0x000fe200078e02ff */
[-C--:B------:R-:W-:Y:S01]  /*2fc0*/  LEA.HI.X.SX32 R97, R100, R75.reuse, 0x2, P0 ;  /* 0x0000004b64617211 */ /* 0x080fe200000f16ff */
[C---:B------:R-:W-:Y:S01]  /*2fd0*/  IMAD R109, R70.reuse, 0x9c, RZ ;  /* 0x0000009c466d7824 */ /* 0x040fe200078e02ff */
[-C--:B-1----:R-:W-:Y:S01]  /*2fe0*/  IADD3 R102, P4, PT, R103, R74.reuse, RZ ;  /* 0x0000004a67667210 */ /* 0x082fe20007f9e0ff */
[----:B------:R-:W-:Y:S01]  /*2ff0*/  STL [R1+0x148], R108 ;  /* 0x0001486c01007387 */ /* 0x000fe20000100800 */
[-C--:B------:R-:W-:Y:S01]  /*3000*/  IADD3 R100, P0, PT, R101, R74.reuse, RZ ;  /* 0x0000004a65647210 */ /* 0x080fe20007f1e0ff */
[----:B------:R-:W-:Y:S01]  /*3010*/  IMAD R112, R70, 0x27, RZ ;  /* 0x0000002746707824 */ /* 0x000fe200078e02ff */
[-C--:B------:R-:W-:Y:S01]  /*3020*/  LEA.HI.X.SX32 R103, R106, R75.reuse, 0x2, P4 ;  /* 0x0000004b6a677211 */ /* 0x080fe200020f16ff */
[----:B------:R1:W-:Y:S01]  /*3030*/  STL [R1+0x140], R110 ;  /* 0x0001406e01007387 */ /* 0x0003e20000100800 */
[-C--:B------:R-:W-:Y:S01]  /*3040*/  LEA.HI.X.SX32 R101, R104, R75.reuse, 0x2, P0 ;  /* 0x0000004b68657211 */ /* 0x080fe200000f16ff */
[C---:B------:R-:W-:Y:S01]  /*3050*/  IMAD R115, R70.reuse, 0xa8, RZ ;  /* 0x000000a846737824 */ /* 0x040fe200078e02ff */
[-C--:B------:R-:W-:Y:S01]  /*3060*/  IADD3 R106, P4, PT, R107, R74.reuse, RZ ;  /* 0x0000004a6b6a7210 */ /* 0x080fe20007f9e0ff */
[C---:B------:R-:W-:Y:S01]  /*3070*/  IMAD R113, R70.reuse, 0xa4, RZ ;  /* 0x000000a446717824 */ /* 0x040fe200078e02ff */
[-C--:B--2---:R-:W-:Y:S01]  /*3080*/  IADD3 R104, P0, PT, R105, R74.reuse, RZ ;  /* 0x0000004a69687210 */ /* 0x084fe20007f1e0ff */
[----:B------:R-:W-:Y:S01]  /*3090*/  IMAD R116, R70, 0x29, RZ ;  /* 0x0000002946747824 */ /* 0x000fe200078e02ff */
[-C--:B------:R-:W-:Y:S01]  /*30a0*/  LEA.HI.X.SX32 R107, R110, R75.reuse, 0x2, P4 ;  /* 0x0000004b6e6b7211 */ /* 0x080fe200020f16ff */
[----:B------:R-:W-:Y:S01]  /*30b0*/  IMAD R118, R70, 0x2a, RZ ;  /* 0x0000002a46767824 */ /* 0x000fe200078e02ff */
[-C--:B------:R-:W-:Y:S01]  /*30c0*/  LEA.HI.X.SX32 R105, R108, R75.reuse, 0x2, P0 ;  /* 0x0000004b6c697211 */ /* 0x080fe200000f16ff */
[----:B------:R2:W-:Y:S01]  /*30d0*/  STL [R1+0x13c], R112 ;  /* 0x00013c7001007387 */ /* 0x0005e20000100800 */
[-C--:B-1----:R-:W-:Y:S01]  /*30e0*/  IADD3 R110, P4, PT, R111, R74.reuse, RZ ;  /* 0x0000004a6f6e7210 */ /* 0x082fe20007f9e0ff */
[C---:B------:R-:W-:Y:S01]  /*30f0*/  IMAD R119, R70.reuse, 0xb0, RZ ;  /* 0x000000b046777824 */ /* 0x040fe200078e02ff */
[-C--:B------:R-:W-:Y:S01]  /*3100*/  IADD3 R108, P0, PT, R109, R74.reuse, RZ ;  /* 0x0000004a6d6c7210 */ /* 0x080fe20007f1e0ff */
[----:B------:R-:W-:Y:S01]  /*3110*/  IMAD R117, R70, 0xac, RZ ;  /* 0x000000ac46757824 */ /* 0x000fe200078e02ff */
[-C--:B------:R-:W-:Y:S01]  /*3120*/  LEA.HI.X.SX32 R111, R114, R75.reuse, 0x2, P4 ;  /* 0x0000004b726f7211 */ /* 0x080fe200020f16ff */
[----:B------:R1:W-:Y:S01]  /*3130*/  STL [R1+0x138], R116 ;  /* 0x0001387401007387 */ /* 0x0003e20000100800 */
[-C--:B------:R-:W-:Y:S01]  /*3140*/  LEA.HI.X.SX32 R109, R112, R75.reuse, 0x2, P0 ;  /* 0x0000004b706d7211 */ /* 0x080fe200000f16ff */
[C---:B------:R-:W-:Y:S01]  /*3150*/  IMAD R120, R70.reuse, 0x2b, RZ ;  /* 0x0000002b46787824 */ /* 0x040fe200078e02ff */
[-C--:B------:R-:W-:Y:S01]  /*3160*/  IADD3 R114, P4, PT, R115, R74.reuse, RZ ;  /* 0x0000004a73727210 */ /* 0x080fe20007f9e0ff */
[----:B------:R3:W-:Y:S01]  /*3170*/  STL [R1+0x4c], R69 ;  /* 0x00004c4501007387 */ /* 0x0007e20000100800 */
[-C--:B--2---:R-:W-:Y:S01]  /*3180*/  IADD3 R112, P0, PT, R113, R74.reuse, RZ ;  /* 0x0000004a71707210 */ /* 0x084fe20007f1e0ff */
[----:B------:R-:W-:Y:S01]  /*3190*/  IMAD R123, R70, 0xb8, RZ ;  /* 0x000000b8467b7824 */ /* 0x000fe200078e02ff */
[-C--:B------:R-:W-:Y:S01]  /*31a0*/  LEA.HI.X.SX32 R115, R118, R75.reuse, 0x2, P4 ;  /* 0x0000004b76737211 */ /* 0x080fe200020f16ff */
[----:B------:R2:W-:Y:S01]  /*31b0*/  STL [R1+0x130], R118 ;  /* 0x0001307601007387 */ /* 0x0005e20000100800 */
[-C--:B------:R-:W-:Y:S01]  /*31c0*/  LEA.HI.X.SX32 R113, R116, R75.reuse, 0x2, P0 ;  /* 0x0000004b74717211 */ /* 0x080fe200000f16ff */
[C---:B------:R-:W-:Y:S01]  /*31d0*/  IMAD R121, R70.reuse, 0xb4, RZ ;  /* 0x000000b446797824 */ /* 0x040fe200078e02ff */
[-C--:B-1----:R-:W-:Y:S01]  /*31e0*/  IADD3 R116, P0, PT, R117, R74.reuse, RZ ;  /* 0x0000004a75747210 */ /* 0x082fe20007f1e0ff */
[C---:B------:R-:W-:Y:S01]  /*31f0*/  IMAD R68, R70.reuse, 0x2e, RZ ;  /* 0x0000002e46447824 */ /* 0x040fe200078e02ff */
[----:B------:R1:W-:Y:S01]  /*3200*/  STL [R1+0x12c], R120 ;  /* 0x00012c7801007387 */ /* 0x0003e20000100800 */
[----:B---3--:R-:W-:Y:S01]  /*3210*/  IMAD R69, R70, 0x2d, RZ ;  /* 0x0000002d46457824 */ /* 0x008fe200078e02ff */
[-C--:B------:R-:W-:Y:S01]  /*3220*/  LEA.HI.X.SX32 R117, R120, R75.reuse, 0x2, P0 ;  /* 0x0000004b78757211 */ /* 0x080fe200000f16ff */
[----:B------:R-:W-:Y:S01]  /*3230*/  IMAD R127, R70, 0xc0, RZ ;  /* 0x000000c0467f7824 */ /* 0x000fe200078e02ff */
[----:B------:R-:W-:Y:S01]  /*3240*/  ISETP.NE.U32.AND P1, PT, R2, RZ, PT ;  /* 0x000000ff0200720c */ /* 0x000fe20003f25070 */
[C---:B------:R-:W-:Y:S01]  /*3250*/  IMAD R125, R70.reuse, 0xbc, RZ ;  /* 0x000000bc467d7824 */ /* 0x040fe200078e02ff */
[-C--:B--2---:R-:W-:Y:S01]  /*3260*/  IADD3 R118, P4, PT, R119, R74.reuse, RZ ;  /* 0x0000004a77767210 */ /* 0x084fe20007f9e0ff */
[C---:B------:R-:W-:Y:S01]  /*3270*/  IMAD R66, R70.reuse, 0x2f, RZ ;  /* 0x0000002f46427824 */ /* 0x040fe200078e02ff */
[----:B------:R-:W-:Y:S01]  /*3280*/  STL [R1+0x128], R69 ;  /* 0x0001284501007387 */ /* 0x000fe20000100800 */
[----:B------:R-:W-:Y:S01]  /*3290*/  IMAD R131, R70, 0xc8, RZ ;  /* 0x000000c846837824 */ /* 0x000fe200078e02ff */
[-C--:B------:R-:W-:Y:S01]  /*32a0*/  LEA.HI.X.SX32 R119, R122, R75.reuse, 0x2, P4 ;  /* 0x0000004b7a777211 */ /* 0x080fe200020f16ff */
[C---:B------:R-:W-:Y:S01]  /*32b0*/  IMAD R129, R70.reuse, 0xc4, RZ ;  /* 0x000000c446817824 */ /* 0x040fe200078e02ff */
[-C--:B------:R-:W-:Y:S01]  /*32c0*/  IADD3 R122, P4, PT, R123, R74.reuse, RZ ;  /* 0x0000004a7b7a7210 */ /* 0x080fe20007f9e0ff */
[C---:B------:R-:W-:Y:S01]  /*32d0*/  IMAD R65, R70.reuse, 0x32, RZ ;  /* 0x0000003246417824 */ /* 0x040fe200078e02ff */
[-C--:B-1----:R-:W-:Y:S01]  /*32e0*/  IADD3 R120, P0, PT, R121, R74.reuse, RZ ;  /* 0x0000004a79787210 */ /* 0x082fe20007f1e0ff */
[----:B------:R-:W-:Y:S01]  /*32f0*/  IMAD R22, R70, 0x31, RZ ;  /* 0x0000003146167824 */ /* 0x000fe200078e02ff */
[-C--:B------:R-:W-:Y:S01]  /*3300*/  LEA.HI.X.SX32 R123, R68, R75.reuse, 0x2, P4 ;  /* 0x0000004b447b7211 */ /* 0x080fe200020f16ff */
[C---:B------:R-:W-:Y:S01]  /*3310*/  IMAD R135, R70.reuse, 0xd0, RZ ;  /* 0x000000d046877824 */ /* 0x040fe200078e02ff */
[-C--:B------:R-:W-:Y:S01]  /*3320*/  LEA.HI.X.SX32 R121, R69, R75.reuse, 0x2, P0 ;  /* 0x0000004b45797211 */ /* 0x080fe200000f16ff */
[C---:B------:R-:W-:Y:S01]  /*3330*/  IMAD R133, R70.reuse, 0xcc, RZ ;  /* 0x000000cc46857824 */ /* 0x040fe200078e02ff */
[-C--:B------:R-:W-:Y:S01]  /*3340*/  IADD3 R126, P4, PT, R127, R74.reuse, RZ ;  /* 0x0000004a7f7e7210 */ /* 0x080fe20007f9e0ff */
[C---:B------:R-:W-:Y:S01]  /*3350*/  IMAD R64, R70.reuse, 0x33, RZ ;  /* 0x0000003346407824 */ /* 0x040fe200078e02ff */
[-C--:B------:R-:W-:Y:S01]  /*3360*/  IADD3 R124, P0, PT, R125, R74.reuse, RZ ;  /* 0x0000004a7d7c7210 */ /* 0x080fe20007f1e0ff */
[C---:B------:R-:W-:Y:S01]  /*3370*/  IMAD R139, R70.reuse, 0xd8, RZ ;  /* 0x000000d8468b7824 */ /* 0x040fe200078e02ff */
[-C--:B------:R-:W-:Y:S01]  /*3380*/  LEA.HI.X.SX32 R127, R67, R75.reuse, 0x2, P4 ;  /* 0x0000004b437f7211 */ /* 0x080fe200020f16ff */
[----:B------:R-:W-:Y:S01]  /*3390*/  IMAD R137, R70, 0xd4, RZ ;  /* 0x000000d446897824 */ /* 0x000fe200078e02ff */
[-C--:B------:R-:W-:Y:S01]  /*33a0*/  LEA.HI.X.SX32 R125, R66, R75.reuse, 0x2, P0 ;  /* 0x0000004b427d7211 */ /* 0x080fe200000f16ff */
[----:B------:R-:W-:Y:S01]  /*33b0*/  STL [R1+0x124], R68 ;  /* 0x0001244401007387 */ /* 0x000fe20000100800 */
[-C--:B------:R-:W-:Y:S01]  /*33c0*/  IADD3 R130, P4, PT, R131, R74.reuse, RZ ;  /* 0x0000004a83827210 */ /* 0x080fe20007f9e0ff */
[C---:B------:R-:W-:Y:S01]  /*33d0*/  IMAD R62, R70.reuse, 0x35, RZ ;  /* 0x00000035463e7824 */ /* 0x040fe200078e02ff */
[-C--:B------:R-:W-:Y:S01]  /*33e0*/  IADD3 R128, P0, PT, R129, R74.reuse, RZ ;  /* 0x0000004a81807210 */ /* 0x080fe20007f1e0ff */
[----:B------:R-:W-:Y:S01]  /*33f0*/  STL [R1+0x120], R66 ;  /* 0x0001204201007387 */ /* 0x000fe20000100800 */
[-C--:B------:R-:W-:Y:S01]  /*3400*/  LEA.HI.X.SX32 R131, R65, R75.reuse, 0x2, P4 ;  /* 0x0000004b41837211 */ /* 0x080fe200020f16ff */
[----:B------:R-:W-:Y:S01]  /*3410*/  IMAD R60, R70, 0x36, RZ ;  /* 0x00000036463c7824 */ /* 0x000fe200078e02ff */
[-C--:B------:R-:W-:Y:S01]  /*3420*/  LEA.HI.X.SX32 R129, R22, R75.reuse, 0x2, P0 ;  /* 0x0000004b16817211 */ /* 0x080fe200000f16ff */
[----:B------:R1:W-:Y:S01]  /*3430*/  STL [R1+0x118], R22 ;  /* 0x0001181601007387 */ /* 0x0003e20000100800 */
[-C--:B------:R-:W-:Y:S01]  /*3440*/  IADD3 R134, P4, PT, R135, R74.reuse, RZ ;  /* 0x0000004a87867210 */ /* 0x080fe20007f9e0ff */
[C---:B------:R-:W-:Y:S01]  /*3450*/  IMAD R58, R70.reuse, 0x37, RZ ;  /* 0x00000037463a7824 */ /* 0x040fe200078e02ff */
[-C--:B------:R-:W-:Y:S01]  /*3460*/  IADD3 R132, P0, PT, R133, R74.reuse, RZ ;  /* 0x0000004a85847210 */ /* 0x080fe20007f1e0ff */
[----:B------:R-:W-:Y:S01]  /*3470*/  STL [R1+0x114], R65 ;  /* 0x0001144101007387 */ /* 0x000fe20000100800 */
[-C--:B------:R-:W-:Y:S01]  /*3480*/  LEA.HI.X.SX32 R135, R63, R75.reuse, 0x2, P4 ;  /* 0x0000004b3f877211 */ /* 0x080fe200020f16ff */
[----:B------:R-:W-:Y:S01]  /*3490*/  IMAD R141, R70, 0xdc, RZ ;  /* 0x000000dc468d7824 */ /* 0x000fe200078e02ff */
[-C--:B------:R-:W-:Y:S01]  /*34a0*/  LEA.HI.X.SX32 R133, R64, R75.reuse, 0x2, P0 ;  /* 0x0000004b40857211 */ /* 0x080fe200000f16ff */
[C---:B------:R-:W-:Y:S01]  /*34b0*/  IMAD R143, R70.reuse, 0xe0, RZ ;  /* 0x000000e0468f7824 */ /* 0x040fe200078e02ff */
[-C--:B------:R-:W-:Y:S01]  /*34c0*/  IADD3 R138, P4, PT, R139, R74.reuse, RZ ;  /* 0x0000004a8b8a7210 */ /* 0x080fe20007f9e0ff */
[C---:B------:R-:W-:Y:S01]  /*34d0*/  IMAD R57, R70.reuse, 0x39, RZ ;  /* 0x0000003946397824 */ /* 0x040fe200078e02ff */
[-C--:B------:R-:W-:Y:S01]  /*34e0*/  IADD3 R136, P0, PT, R137, R74.reuse, RZ ;  /* 0x0000004a89887210 */ /* 0x080fe20007f1e0ff */
[----:B------:R-:W-:Y:S01]  /*34f0*/  STL [R1+0x110], R64 ;  /* 0x0001104001007387 */ /* 0x000fe20000100800 */
[----:B------:R-:W-:Y:S01]  /*3500*/  IMAD R56, R70, 0x3a, RZ ;  /* 0x0000003a46387824 */ /* 0x000fe200078e02ff */
[-C--:B------:R-:W-:Y:S01]  /*3510*/  LEA.HI.X.SX32 R139, R60, R75.reuse, 0x2, P4 ;  /* 0x0000004b3c8b7211 */ /* 0x080fe200020f16ff */
[C---:B------:R-:W-:Y:S01]  /*3520*/  IMAD R36, R70.reuse, 0x3b, RZ ;  /* 0x0000003b46247824 */ /* 0x040fe200078e02ff */
[----:B------:R-:W-:Y:S01]  /*3530*/  STL [R1+0x108], R62 ;  /* 0x0001083e01007387 */ /* 0x000fe20000100800 */
[----:B-1----:R-:W-:Y:S01]  /*3540*/  IMAD R22, R70, 0x3d, RZ ;  /* 0x0000003d46167824 */ /* 0x002fe200078e02ff */
[-C--:B------:R-:W-:Y:S01]  /*3550*/  LEA.HI.X.SX32 R137, R62, R75.reuse, 0x2, P0 ;  /* 0x0000004b3e897211 */ /* 0x080fe200000f16ff */
[C---:B------:R-:W-:Y:S01]  /*3560*/  IMAD R145, R70.reuse, 0xe4, RZ ;  /* 0x000000e446917824 */ /* 0x040fe200078e02ff */
[----:B------:R1:W-:Y:S01]  /*3570*/  STL [R1+0x104], R60 ;  /* 0x0001043c01007387 */ /* 0x0003e20000100800 */
[C---:B------:R-:W-:Y:S01]  /*3580*/  IMAD R147, R70.reuse, 0xe8, RZ ;  /* 0x000000e846937824 */ /* 0x040fe200078e02ff */
[-C--:B------:R-:W-:Y:S01]  /*3590*/  IADD3 R140, P0, PT, R141, R74.reuse, RZ ;  /* 0x0000004a8d8c7210 */ /* 0x080fe20007f1e0ff */
[C---:B------:R-:W-:Y:S01]  /*35a0*/  IMAD R149, R70.reuse, 0xec, RZ ;  /* 0x000000ec46957824 */ /* 0x040fe200078e02ff */
[----:B------:R-:W-:Y:S01]  /*35b0*/  STL [R1+0x100], R58 ;  /* 0x0001003a01007387 */ /* 0x000fe20000100800 */
[-C--:B------:R-:W-:Y:S01]  /*35c0*/  IADD3 R142, P4, PT, R143, R74.reuse, RZ ;  /* 0x0000004a8f8e7210 */ /* 0x080fe20007f9e0ff */
[----:B------:R-:W-:Y:S01]  /*35d0*/  IMAD R213, R70, 0xf0, RZ ;  /* 0x000000f046d57824 */ /* 0x000fe200078e02ff */
[-C--:B------:R-:W-:Y:S01]  /*35e0*/  LEA.HI.X.SX32 R141, R58, R75.reuse, 0x2, P0 ;  /* 0x0000004b3a8d7211 */ /* 0x080fe200000f16ff */
[----:B------:R-:W-:Y:S01]  /*35f0*/  STL [R1+0xf8], R57 ;  /* 0x0000f83901007387 */ /* 0x000fe20000100800 */
[-C--:B------:R-:W-:Y:S01]  /*3600*/  LEA.HI.X.SX32 R143, R59, R75.reuse, 0x2, P4 ;  /* 0x0000004b3b8f7211 */ /* 0x080fe200020f16ff */
[C---:B-1----:R-:W-:Y:S01]  /*3610*/  IMAD R60, R70.reuse, 0x3e, RZ ;  /* 0x0000003e463c7824 */ /* 0x042fe200078e02ff */
[-C--:B------:R-:W-:Y:S01]  /*3620*/  IADD3 R144, P0, PT, R145, R74.reuse, RZ ;  /* 0x0000004a91907210 */ /* 0x080fe20007f1e0ff */
[----:B------:R1:W-:Y:S01]  /*3630*/  STL [R1+0xf4], R56 ;  /* 0x0000f43801007387 */ /* 0x0003e20000100800 */
[-C--:B------:R-:W-:Y:S01]  /*3640*/  IADD3 R146, P4, PT, R147, R74.reuse, RZ ;  /* 0x0000004a93927210 */ /* 0x080fe20007f9e0ff */
[----:B------:R-:W-:Y:S01]  /*3650*/  IMAD R215, R70, 0xf4, RZ ;  /* 0x000000f446d77824 */ /* 0x000fe200078e02ff */
[-C--:B------:R-:W-:Y:S01]  /*3660*/  LEA.HI.X.SX32 R145, R57, R75.reuse, 0x2, P0 ;  /* 0x0000004b39917211 */ /* 0x080fe200000f16ff */
[----:B------:R2:W-:Y:S01]  /*3670*/  STL [R1+0xf0], R36 ;  /* 0x0000f02401007387 */ /* 0x0005e20000100800 */
[-C--:B------:R-:W-:Y:S01]  /*3680*/  LEA.HI.X.SX32 R147, R56, R75.reuse, 0x2, P4 ;  /* 0x0000004b38937211 */ /* 0x080fe200020f16ff */
[----:B------:R-:W-:Y:S01]  /*3690*/  VIADD R59, R251, 0x3f ;  /* 0x0000003ffb3b7836 */ /* 0x000fe20000000000 */
[-C--:B------:R-:W-:Y:S01]  /*36a0*/  IADD3 R148, P0, PT, R149, R74.reuse, RZ ;  /* 0x0000004a95947210 */ /* 0x080fe20007f1e0ff */
[----:B------:R3:W-:Y:S01]  /*36b0*/  STL [R1+0xe8], R22 ;  /* 0x0000e81601007387 */ /* 0x0007e20000100800 */
[-C--:B------:R-:W-:Y:S01]  /*36c0*/  IADD3 R212, P4, PT, R213, R74.reuse, RZ ;  /* 0x0000004ad5d47210 */ /* 0x080fe20007f9e0ff */
[----:B-1----:R-:W-:Y:S01]  /*36d0*/  VIADD R56, R251, 0xffffffc0 ;  /* 0xffffffc0fb387836 */ /* 0x002fe20000000000 */
[----:B------:R-:W-:Y:S01]  /*36e0*/  IADD3 R214, P6, PT, R215, R74, RZ ;  /* 0x0000004ad7d67210 */ /* 0x000fe20007fde0ff */
[----:B------:R1:W-:Y:S01]  /*36f0*/  STL [R1+0xe4], R60 ;  /* 0x0000e43c01007387 */ /* 0x0003e20000100800 */
[----:B------:R-:W-:Y:S01]  /*3700*/  LEA.HI.X.SX32 R149, R36, R75, 0x2, P0 ;  /* 0x0000004b24957211 */ /* 0x000fe200000f16ff */
[----:B------:R-:W-:Y:S01]  /*3710*/  IMAD R248, R55, R71, RZ ;  /* 0x0000004737f87224 */ /* 0x000fe200078e02ff */
[-C--:B------:R-:W-:Y:S01]  /*3720*/  LEA.HI.X.SX32 R213, R61, R75.reuse, 0x2, P4 ;  /* 0x0000004b3dd57211 */ /* 0x080fe200020f16ff */
[C---:B------:R-:W-:Y:S01]  /*3730*/  IMAD R217, R70.reuse, 0xf8, RZ ;  /* 0x000000f846d97824 */ /* 0x040fe200078e02ff */
[----:B------:R-:W-:Y:S01]  /*3740*/  ISETP.GT.AND P0, PT, R59, 0x3f, PT ;  /* 0x0000003f3b00780c */ /* 0x000fe20003f04270 */
[C---:B------:R-:W-:Y:S01]  /*3750*/  IMAD R58, R70.reuse, 0x3f, RZ ;  /* 0x0000003f463a7824 */ /* 0x040fe200078e02ff */
[C---:B------:R-:W-:Y:S01]  /*3760*/  ISETP.GE.AND P4, PT, R55.reuse, R56, PT ;  /* 0x000000383700720c */ /* 0x040fe20003f86270 */
[----:B------:R-:W-:Y:S01]  /*3770*/  IMAD R219, R70, 0xfc, RZ ;  /* 0x000000fc46db7824 */ /* 0x000fe200078e02ff */
[----:B------:R-:W-:Y:S01]  /*3780*/  LEA.HI.X.SX32 R215, R22, R75, 0x2, P6 ;  /* 0x0000004b16d77211 */ /* 0x000fe200030f16ff */
[----:B------:R-:W-:Y:S01]  /*3790*/  ULOP3.LUT UR4, UR4, 0x600000, URZ, 0xc0, !UPT ;  /* 0x0060000004047892 */ /* 0x000fe2000f8ec0ff */
[----:B------:R-:W-:-:S02]  /*37a0*/  ISETP.GE.AND P6, PT, R55, R251, PT ;  /* 0x000000fb3700720c */ /* 0x000fc40003fc6270 */
[----:B--2---:R-:W-:Y:S02]  /*37b0*/  SEL R36, RZ, 0x4, !P0 ;  /* 0x00000004ff247807 */ /* 0x004fe40004000000 */
[----:B------:R-:W-:Y:S02]  /*37c0*/  SEL R55, RZ, 0x4, P4 ;  /* 0x00000004ff377807 */ /* 0x000fe40002000000 */
[----:B------:R-:W-:Y:S02]  /*37d0*/  LEA R220, P4, R248, UR14, 0x2 ;  /* 0x0000000ef8dc7c11 */ /* 0x000fe4000f8810ff */
[----:B------:R-:W-:Y:S02]  /*37e0*/  SEL R36, R36, RZ, !P6 ;  /* 0x000000ff24247207 */ /* 0x000fe40007000000 */
[----:B------:R-:W-:Y:S02]  /*37f0*/  IADD3 R216, P6, PT, R217, R74, RZ ;  /* 0x0000004ad9d87210 */ /* 0x000fe40007fde0ff */
[----:B---3--:R-:W-:Y:S01]  /*3800*/  LEA.HI.X.SX32 R22, R248, UR15, 0x2, P4 ;  /* 0x0000000ff8167c11 */ /* 0x008fe2000a0f16ff */
[----:B-1----:R-:W-:Y:S10]  /*3810*/  BRA.U UP0, `(.L_x_5) ;  /* 0x0000000100187547 */ /* 0x002ff4000b800000 */
[----:B------:R-:W-:Y:S01]  /*3820*/  ELECT P4, URZ, PT ;  /* 0x0000000000ff782f */ /* 0x000fe20003880000 */
[----:B------:R-:W-:Y:S01]  /*3830*/  IMAD.MOV.U32 R57, RZ, RZ, 0x1 ;  /* 0x00000001ff397424 */ /* 0x000fe200078e00ff */
[----:B------:R-:W-:Y:S01]  /*3840*/  UMOV UR6, 0x40 ;  /* 0x0000004000067882 */ /* 0x000fe20000000000 */
[----:B------:R-:W-:Y:S01]  /*3850*/  UVIRTCOUNT.DEALLOC.SMPOOL 0x80 ;  /* 0x000000800000784c */ /* 0x000fe20000000000 */
[----:B------:R-:W-:-:S09]  /*3860*/  ULEA UR6, UR5, UR6, 0x18 ;  /* 0x0000000605067291 */ /* 0x000fd2000f8ec0ff */
[----:B------:R1:W-:Y:S03]  /*3870*/  @P4 STS.U8 [UR6], R57 ;  /* 0x00000039ff004988 */ /* 0x0003e60008000006 */
.L_x_5:
[----:B------:R-:W-:Y:S01]  /*3880*/  UIADD3 UR12, UPT, UPT, UR10, UR4, URZ ;  /* 0x000000040a0c7290 */ /* 0x000fe2000fffe0ff */
[----:B------:R-:W-:Y:S01]  /*3890*/  IADD3 R218, P4, PT, R219, R74, RZ ;  /* 0x0000004adbda7210 */ /* 0x000fe20007f9e0ff */
[----:B------:R-:W-:Y:S01]  /*38a0*/  VOTEU.ALL UP1, P1 ;  /* 0x0000000000ff7886 */ /* 0x000fe20000820000 */
[C---:B-1----:R-:W-:Y:S01]  /*38b0*/  VIADD R57, R251.reuse, 0xfffffffc ;  /* 0xfffffffcfb397836 */ /* 0x042fe20000000000 */
[----:B------:R-:W-:Y:S01]  /*38c0*/  VOTEU.ALL UP2, P1 ;  /* 0x0000000000ff7886 */ /* 0x000fe20000840000 */
[----:B------:R-:W-:Y:S01]  /*38d0*/  LEA.HI.X.SX32 R219, R58, R75, 0x2, P4 ;  /* 0x0000004b3adb7211 */ /* 0x000fe200020f16ff */
[----:B------:R-:W-:Y:S01]  /*38e0*/  VIADD R58, R251, 0xfffffffa ;  /* 0xfffffffafb3a7836 */ /* 0x000fe20000000000 */
[----:B------:R-:W-:-:S04]  /*38f0*/  @!UP1 UIADD3 UR14, UPT, UPT, -UR7, 0x100000, URZ ;  /* 0x00100000070e9890 */ /* 0x000fc8000fffe1ff */
[----:B------:R-:W-:Y:S02]  /*3900*/  @!UP1 USHF.L.U32 UR15, UR14, 0xb, URZ ;  /* 0x0000000b0e0f9899 */ /* 0x000fe400080006ff */
[----:B------:R-:W-:Y:S01]  /*3910*/  @!UP1 USHF.L.U32 UR14, UR14, 0x1, URZ ;  /* 0x000000010e0e9899 */ /* 0x000fe200080006ff */
[----:B------:R-:W-:Y:S01]  /*3920*/  IMAD.SHL.U32 R68, R70, 0x40, RZ ;  /* 0x0000004046447824 */ /* 0x000fe200078e00ff */
[----:B------:R-:W-:Y:S01]  /*3930*/  STTM.x64 tmem[UR12], RZ ;  /* 0x000000ff000079ed */ /* 0x000fe2000834000c */
[----:B------:R-:W1:Y:S01]  /*3940*/  FENCE.VIEW.ASYNC.T ;  /* 0x00000000000073c6 */ /* 0x000e620000000200 */
[----:B------:R-:W-:-:S04]  /*3950*/  @!UP1 UIADD3 UR4, UPT, UPT, -UR7, 0x100000, URZ ;  /* 0x0010000007049890 */ /* 0x000fc8000fffe1ff */
[----:B------:R-:W-:Y:S02]  /*3960*/  @!UP1 USHF.L.U32 UR5, UR4, 0xb, URZ ;  /* 0x0000000b04059899 */ /* 0x000fe400080006ff */
[----:B------:R-:W-:Y:S01]  /*3970*/  @!UP1 USHF.L.U32 UR4, UR4, 0x1, URZ ;  /* 0x0000000104049899 */ /* 0x000fe200080006ff */
[----:B-1----:R-:W-:Y:S01]  /*3980*/  BAR.SYNC.DEFER_BLOCKING 0x0 ;  /* 0x0000000000007b1d */ /* 0x002fe20000010000 */
[----:B------:R-:W-:Y:S01]  /*3990*/  ISETP.GE.U32.AND P4, PT, R57, 0x7fffffbd, PT ;  /* 0x7fffffbd3900780c */ /* 0x000fe20003f86070 */
[----:B------:R-:W-:Y:S01]  /*39a0*/  VIADD R57, R251, 0xfffffffb ;  /* 0xfffffffbfb397836 */ /* 0x000fe20000000000 */
[----:B------:R-:W-:Y:S01]  /*39b0*/  LEA R249, R2, UR11, 0x8 ;  /* 0x0000000b02f97c11 */ /* 0x000fe2000f8e40ff */
[----:B------:R-:W-:Y:S01]  /*39c0*/  IMAD.SHL.U32 R71, R71, 0x40, RZ ;  /* 0x0000004047477824 */ /* 0x000fe200078e00ff */
[----:B------:R-:W-:Y:S01]  /*39d0*/  LEA.HI.X.SX32 R217, R60, R75, 0x2, P6 ;  /* 0x0000004b3cd97211 */ /* 0x000fe200030f16ff */
[----:B------:R-:W-:Y:S01]  /*39e0*/  VOTEU.ALL UP1, P1 ;  /* 0x0000000000ff7886 */ /* 0x000fe20000820000 */
[----:B------:R-:W-:Y:S01]  /*39f0*/  ISETP.GT.AND P6, PT, R59, 0x7f, PT ;  /* 0x0000007f3b00780c */ /* 0x000fe20003fc4270 */
[----:B------:R-:W-:-:S03]  /*3a00*/  UIADD3 UR13, UPT, UPT, UR10, 0x40, URZ ;  /* 0x000000400a0d7890 */ /* 0x000fc6000fffe0ff */
[----:B------:R-:W-:Y:S02]  /*3a10*/  SEL R55, R55, RZ, P6 ;  /* 0x000000ff37377207 */ /* 0x000fe40003000000 */
[----:B------:R-:W-:Y:S01]  /*3a20*/  ISETP.NE.U32.AND P6, PT, R36, RZ, PT ;  /* 0x000000ff2400720c */ /* 0x000fe20003fc5070 */
[----:B------:R-:W-:Y:S01]  /*3a30*/  VIADD R36, R251, 0xffffffbe ;  /* 0xffffffbefb247836 */ /* 0x000fe20000000000 */
[----:B------:R-:W1:Y:S02]  /*3a40*/  FENCE.VIEW.ASYNC.S ;  /* 0x00000000000073c6 */ /* 0x000e640000000000 */
[----:B-1----:R-:W1:Y:S02]  /*3a50*/  @!UP1 SYNCS.EXCH.64 URZ, [UR8], UR14 ;  /* 0x0000000e08ff95b2 */ /* 0x002e640008000100 */
[----:B-1----:R-:W-:Y:S06]  /*3a60*/  BAR.SYNC.DEFER_BLOCKING 0x0 ;  /* 0x0000000000007b1d */ /* 0x002fec0000010000 */
[----:B------:R1:W2:Y:S02]  /*3a70*/  @!UP2 SYNCS.EXCH.64 URZ, [UR11+0x1c008], UR4 ;  /* 0x01c008040bffa5b2 */ /* 0x0002a40008000100 */
[----:B------:R-:W-:Y:S01]  /*3a80*/  @!PT LDS RZ, [RZ] ;  /* 0x00000000fffff984 */ /* 0x000fe20000000800 */
[----:B------:R-:W-:Y:S01]  /*3a90*/  @!PT LDS RZ, [RZ] ;  /* 0x00000000fffff984 */ /* 0x000fe20000000800 */
[----:B------:R-:W-:Y:S01]  /*3aa0*/  @!PT LDS RZ, [RZ] ;  /* 0x00000000fffff984 */ /* 0x000fe20000000800 */
[----:B--2---:R2:W-:Y:S01]  /*3ab0*/  LDGSTS.E [R249], desc[UR28][R74.64], !P3 ;  /* 0x000000004af97fae */ /* 0x0045e2000d9a101c */
[----:B------:R-:W-:Y:S01]  /*3ac0*/  ISETP.GE.U32.AND P3, PT, R57, 0x7fffffbc, PT ;  /* 0x7fffffbc3900780c */ /* 0x000fe20003f66070 */
[----:B------:R-:W-:-:S02]  /*3ad0*/  VIADD R57, R251, 0xfffffff9 ;  /* 0xfffffff9fb397836 */ /* 0x000fc40000000000 */
[----:B------:R3:W-:Y:S01]  /*3ae0*/  LDGSTS.E [R249+0x4], desc[UR28][R222.64], !P5 ;  /* 0x00004000def97fae */ /* 0x0007e2000e9a101c */
[----:B------:R-:W-:Y:S01]  /*3af0*/  ISETP.GE.U32.AND P5, PT, R58, 0x7fffffbb, PT ;  /* 0x7fffffbb3a00780c */ /* 0x000fe20003fa6070 */
[----:B------:R-:W-:Y:S02]  /*3b00*/  VIADD R58, R251, 0xfffffff8 ;  /* 0xfffffff8fb3a7836 */ /* 0x000fe40000000000 */
[----:B------:R4:W-:Y:S01]  /*3b10*/  LDGSTS.E [R249+0x8], desc[UR28][R224.64], !P2 ;  /* 0x00008000e0f97fae */ /* 0x0009e2000d1a101c */
[----:B------:R-:W-:Y:S01]  /*3b20*/  ISETP.GE.U32.AND P2, PT, R57, 0x7fffffba, PT ;  /* 0x7fffffba3900780c */ /* 0x000fe20003f46070 */
[C---:B------:R-:W-:Y:S01]  /*3b30*/  VIADD R57, R251.reuse, 0xfffffff7 ;  /* 0xfffffff7fb397836 */ /* 0x040fe20000000000 */
[----:B-1----:R-:W1:Y:S01]  /*3b40*/  LDCU UR4, c[0x0][0x3b0] ;  /* 0x00007600ff0477ac */ /* 0x002e620008000800 */
[----:B------:R5:W-:Y:S01]  /*3b50*/  LDGSTS.E [R249+0xc], desc[UR28][R226.64], !P4 ;  /* 0x0000c000e2f97fae */ /* 0x000be2000e1a101c */
[----:B------:R-:W-:Y:S01]  /*3b60*/  ISETP.GE.U32.AND P4, PT, R58, 0x7fffffb9, PT ;  /* 0x7fffffb93a00780c */ /* 0x000fe20003f86070 */
[----:B------:R-:W-:-:S02]  /*3b70*/  VIADD R58, R251, 0xfffffff6 ;  /* 0xfffffff6fb3a7836 */ /* 0x000fc40000000000 */
[----:B------:R1:W-:Y:S01]  /*3b80*/  LDGSTS.E [R249+0x10], desc[UR28][R228.64], !P3 ;  /* 0x00010000e4f97fae */ /* 0x0003e2000d9a101c */
[----:B------:R-:W-:Y:S01]  /*3b90*/  ISETP.GE.U32.AND P3, PT, R57, 0x7fffffb8, PT ;  /* 0x7fffffb83900780c */ /* 0x000fe20003f66070 */
[C---:B------:R-:W-:Y:S02]  /*3ba0*/  VIADD R57, R251.reuse, 0xfffffff5 ;  /* 0xfffffff5fb397836 */ /* 0x040fe40000000000 */
[----:B------:R1:W-:Y:S01]  /*3bb0*/  LDGSTS.E [R249+0x14], desc[UR28][R230.64], !P5 ;  /* 0x00014000e6f97fae */ /* 0x0003e2000e9a101c */
[----:B------:R-:W-:Y:S01]  /*3bc0*/  ISETP.GE.U32.AND P5, PT, R58, 0x7fffffb7, PT ;  /* 0x7fffffb73a00780c */ /* 0x000fe20003fa6070 */
[----:B------:R-:W-:Y:S02]  /*3bd0*/  VIADD R58, R251, 0xfffffff4 ;  /* 0xfffffff4fb3a7836 */ /* 0x000fe40000000000 */
[----:B------:R1:W-:Y:S01]  /*3be0*/  LDGSTS.E [R249+0x18], desc[UR28][R232.64], !P2 ;  /* 0x00018000e8f97fae */ /* 0x0003e2000d1a101c */
[----:B------:R-:W-:Y:S01]  /*3bf0*/  ISETP.GE.U32.AND P2, PT, R57, 0x7fffffb6, PT ;  /* 0x7fffffb63900780c */ /* 0x000fe20003f46070 */
[----:B------:R-:W-:-:S02]  /*3c00*/  VIADD R57, R251, 0xfffffff3 ;  /* 0xfffffff3fb397836 */ /* 0x000fc40000000000 */
[----:B------:R1:W-:Y:S01]  /*3c10*/  LDGSTS.E [R249+0x1c], desc[UR28][R234.64], !P4 ;  /* 0x0001c000eaf97fae */ /* 0x0003e2000e1a101c */
[----:B------:R-:W-:Y:S01]  /*3c20*/  ISETP.GE.U32.AND P4, PT, R58, 0x7fffffb5, PT ;  /* 0x7fffffb53a00780c */ /* 0x000fe20003f86070 */
[----:B------:R-:W-:Y:S02]  /*3c30*/  VIADD R58, R251, 0xfffffff2 ;  /* 0xfffffff2fb3a7836 */ /* 0x000fe40000000000 */
[----:B------:R1:W-:Y:S01]  /*3c40*/  LDGSTS.E [R249+0x20], desc[UR28][R236.64], !P3 ;  /* 0x00020000ecf97fae */ /* 0x0003e2000d9a101c */
[----:B------:R-:W-:Y:S01]  /*3c50*/  ISETP.GE.U32.AND P3, PT, R57, 0x7fffffb4, PT ;  /* 0x7fffffb43900780c */ /* 0x000fe20003f66070 */
[C---:B------:R-:W-:Y:S02]  /*3c60*/  VIADD R57, R251.reuse, 0xfffffff1 ;  /* 0xfffffff1fb397836 */ /* 0x040fe40000000000 */
        /* <DEDUP_REMOVED lines=12> */
[----:B------:R-:W-:Y:S01]  /*3d30*/  LDGSTS.E [R249+0x34], desc[UR28][R20.64], !P5 ;  /* 0x0003400014f97fae */ /* 0x000fe2000e9a101c */
[----:B------:R-:W-:Y:S01]  /*3d40*/  ISETP.GE.U32.AND P5, PT, R58, 0x7fffffaf, PT ;  /* 0x7fffffaf3a00780c */ /* 0x000fe20003fa6070 */
[----:B------:R-:W-:Y:S02]  /*3d50*/  VIADD R58, R251, 0xffffffec ;  /* 0xffffffecfb3a7836 */ /* 0x000fe40000000000 */
[----:B------:R-:W-:Y:S01]  /*3d60*/  LDGSTS.E [R249+0x38], desc[UR28][R18.64], !P2 ;  /* 0x0003800012f97fae */ /* 0x000fe2000d1a101c */
[----:B------:R-:W-:Y:S01]  /*3d70*/  ISETP.GE.U32.AND P2, PT, R57, 0x7fffffae, PT ;  /* 0x7fffffae3900780c */ /* 0x000fe20003f46070 */
[C---:B------:R-:W-:Y:S02]  /*3d80*/  VIADD R57, R251.reuse, 0xffffffeb ;  /* 0xffffffebfb397836 */ /* 0x040fe40000000000 */
[----:B------:R-:W-:Y:S01]  /*3d90*/  LDGSTS.E [R249+0x3c], desc[UR28][R16.64], !P4 ;  /* 0x0003c00010f97fae */ /* 0x000fe2000e1a101c */
[----:B------:R-:W-:Y:S01]  /*3da0*/  ISETP.GE.U32.AND P4, PT, R58, 0x7fffffad, PT ;  /* 0x7fffffad3a00780c */ /* 0x000fe20003f86070 */
[----:B------:R-:W-:-:S02]  /*3db0*/  VIADD R58, R251, 0xffffffea ;  /* 0xffffffeafb3a7836 */ /* 0x000fc40000000000 */
[----:B------:R-:W-:Y:S01]  /*3dc0*/  LDGSTS.E [R249+0x40], desc[UR28][R14.64], !P3 ;  /* 0x000400000ef97fae */ /* 0x000fe2000d9a101c */
[----:B------:R-:W-:Y:S01]  /*3dd0*/  ISETP.GE.U32.AND P3, PT, R57, 0x7fffffac, PT ;  /* 0x7fffffac3900780c */ /* 0x000fe20003f66070 */
[C---:B------:R-:W-:Y:S02]  /*3de0*/  VIADD R57, R251.reuse, 0xffffffe9 ;  /* 0xffffffe9fb397836 */ /* 0x040fe40000000000 */
[----:B------:R-:W-:Y:S01]  /*3df0*/  LDGSTS.E [R249+0x44], desc[UR28][R12.64], !P5 ;  /* 0x000440000cf97fae */ /* 0x000fe2000e9a101c */
[----:B------:R-:W-:Y:S01]  /*3e00*/  ISETP.GE.U32.AND P5, PT, R58, 0x7fffffab, PT ;  /* 0x7fffffab3a00780c */ /* 0x000fe20003fa6070 */
[----:B------:R-:W-:Y:S02]  /*3e10*/  VIADD R58, R251, 0xffffffe8 ;  /* 0xffffffe8fb3a7836 */ /* 0x000fe40000000000 */
[----:B------:R-:W-:Y:S01]  /*3e20*/  LDGSTS.E [R249+0x48], desc[UR28][R10.64], !P2 ;  /* 0x000480000af97fae */ /* 0x000fe2000d1a101c */
        /* <DEDUP_REMOVED lines=115> */
[----:B-1----:R-:W-:Y:S02]  /*4560*/  IMAD R51, R51, UR4, RZ ;  /* 0x0000000433337c24 */ /* 0x002fe4000f8e02ff */
[----:B------:R1:W-:Y:S01]  /*4570*/  LDGSTS.E [R249+0xe4], desc[UR28][R144.64], !P5 ;  /* 0x000e400090f97fae */ /* 0x0003e2000e9a101c */
[----:B------:R-:W-:Y:S01]  /*4580*/  ISETP.GE.U32.AND P5, PT, R58, 0x7fffff83, PT ;  /* 0x7fffff833a00780c */ /* 0x000fe20003fa6070 */
[----:B------:R-:W-:-:S02]  /*4590*/  IMAD R54, R54, UR4, RZ ;  /* 0x0000000436367c24 */ /* 0x000fc4000f8e02ff */
[----:B------:R1:W-:Y:S01]  /*45a0*/  LDGSTS.E [R249+0xe8], desc[UR28][R146.64], !P2 ;  /* 0x000e800092f97fae */ /* 0x0003e2000d1a101c */
[----:B------:R-:W-:Y:S02]  /*45b0*/  IMAD R41, R41, UR4, RZ ;  /* 0x0000000429297c24 */ /* 0x000fe4000f8e02ff */
[----:B------:R-:W-:Y:S01]  /*45c0*/  VIADD R57, R251, 0xffffffc1 ;  /* 0xffffffc1fb397836 */ /* 0x000fe20000000000 */
[----:B------:R1:W-:Y:S01]  /*45d0*/  LDGSTS.E [R249+0xec], desc[UR28][R148.64], !P4 ;  /* 0x000ec00094f97fae */ /* 0x0003e2000e1a101c */
[----:B------:R-:W-:Y:S01]  /*45e0*/  IMAD R39, R39, UR4, RZ ;  /* 0x0000000427277c24 */ /* 0x000fe2000f8e02ff */
[----:B------:R-:W-:Y:S01]  /*45f0*/  ISETP.GE.U32.AND P4, PT, R56, 0x7fffff81, PT ;  /* 0x7fffff813800780c */ /* 0x000fe20003f86070 */
[----:B------:R-:W-:Y:S01]  /*4600*/  IMAD R50, R50, UR4, RZ ;  /* 0x0000000432327c24 */ /* 0x000fe2000f8e02ff */
[----:B------:R1:W-:Y:S01]  /*4610*/  LDGSTS.E [R249+0xf0], desc[UR28][R212.64], !P3 ;  /* 0x000f0000d4f97fae */ /* 0x0003e2000d9a101c */
[----:B------:R-:W-:Y:S01]  /*4620*/  ISETP.GE.U32.AND P2, PT, R57, 0x7fffff82, PT ;  /* 0x7fffff823900780c */ /* 0x000fe20003f46070 */
[----:B------:R-:W-:-:S02]  /*4630*/  IMAD R53, R53, UR4, RZ ;  /* 0x0000000435357c24 */ /* 0x000fc4000f8e02ff */
[----:B------:R1:W-:Y:S01]  /*4640*/  LDGSTS.E [R249+0xf4], desc[UR28][R214.64], !P5 ;  /* 0x000f4000d6f97fae */ /* 0x0003e2000e9a101c */
[----:B------:R-:W-:Y:S01]  /*4650*/  LEA R150, P5, R51, R220, 0x2 ;  /* 0x000000dc33967211 */ /* 0x000fe200078a10ff */
[----:B------:R-:W-:Y:S02]  /*4660*/  IMAD R47, R47, UR4, RZ ;  /* 0x000000042f2f7c24 */ /* 0x000fe4000f8e02ff */
[----:B------:R-:W-:Y:S01]  /*4670*/  IMAD R37, R37, UR4, RZ ;  /* 0x0000000425257c24 */ /* 0x000fe2000f8e02ff */
[----:B------:R-:W-:Y:S01]  /*4680*/  LEA.HI.X.SX32 R151, R51, R22, 0x2, P5 ;  /* 0x0000001633977211 */ /* 0x000fe200028f16ff */
[----:B------:R-:W-:Y:S01]  /*4690*/  IMAD R44, R44, UR4, RZ ;  /* 0x000000042c2c7c24 */ /* 0x000fe2000f8e02ff */
[----:B------:R-:W-:Y:S01]  /*46a0*/  LEA R154, P5, R54, R220, 0x2 ;  /* 0x000000dc369a7211 */ /* 0x000fe200078a10ff */
[----:B------:R-:W-:Y:S01]  /*46b0*/  IMAD R34, R34, UR4, RZ ;  /* 0x0000000422227c24 */ /* 0x000fe2000f8e02ff */
[----:B------:R-:W-:Y:S01]  /*46c0*/  STL [R1+0xd0], R51 ;  /* 0x0000d03301007387 */ /* 0x000fe20000100800 */
[----:B------:R-:W-:Y:S01]  /*46d0*/  IMAD R49, R49, UR4, RZ ;  /* 0x0000000431317c24 */ /* 0x000fe2000f8e02ff */
[----:B------:R-:W-:Y:S01]  /*46e0*/  LEA.HI.X.SX32 R155, R54, R22, 0x2, P5 ;  /* 0x00000016369b7211 */ /* 0x000fe200028f16ff */
[----:B------:R-:W-:Y:S01]  /*46f0*/  IMAD R40, R40, UR4, RZ ;  /* 0x0000000428287c24 */ /* 0x000fe2000f8e02ff */
[----:B------:R-:W-:Y:S01]  /*4700*/  LEA R158, P5, R41, R220, 0x2 ;  /* 0x000000dc299e7211 */ /* 0x000fe200078a10ff */
[----:B------:R1:W-:Y:S01]  /*4710*/  LDGSTS.E [R249+0xf8], desc[UR28][R216.64], !P2 ;  /* 0x000f8000d8f97fae */ /* 0x0003e2000d1a101c */
[----:B------:R-:W-:Y:S01]  /*4720*/  IMAD R52, R52, UR4, RZ ;  /* 0x0000000434347c24 */ /* 0x000fe2000f8e02ff */
[----:B------:R-:W-:Y:S01]  /*4730*/  ISETP.NE.U32.AND P2, PT, R55, RZ, PT ;  /* 0x000000ff3700720c */ /* 0x000fe20003f45070 */
[----:B------:R-:W-:Y:S01]  /*4740*/  IMAD R38, R38, UR4, RZ ;  /* 0x0000000426267c24 */ /* 0x000fe2000f8e02ff */
[----:B------:R-:W-:Y:S01]  /*4750*/  LEA.HI.X.SX32 R159, R41, R22, 0x2, P5 ;  /* 0x00000016299f7211 */ /* 0x000fe200028f16ff */
[----:B------:R1:W-:Y:S01]  /*4760*/  LDGSTS.E [R249+0xfc], desc[UR28][R218.64], !P4 ;  /* 0x000fc000daf97fae */ /* 0x0003e2000e1a101c */
[-C--:B------:R-:W-:Y:S01]  /*4770*/  LEA R162, P5, R39, R220.reuse, 0x2 ;  /* 0x000000dc27a27211 */ /* 0x080fe200078a10ff */
[----:B------:R-:W-:Y:S01]  /*4780*/  IMAD R46, R46, UR4, RZ ;  /* 0x000000042e2e7c24 */ /* 0x000fe2000f8e02ff */
[----:B------:R-:W-:Y:S01]  /*4790*/  LEA R152, P4, R47, R220, 0x2 ;  /* 0x000000dc2f987211 */ /* 0x000fe200078810ff */
[----:B------:R-:W-:Y:S01]  /*47a0*/  IMAD R32, R32, UR4, RZ ;  /* 0x0000000420207c24 */ /* 0x000fe2000f8e02ff */
[----:B------:R-:W-:Y:S01]  /*47b0*/  LEA.HI.X.SX32 R163, R39, R22, 0x2, P5 ;  /* 0x0000001627a37211 */ /* 0x000fe200028f16ff */
[----:B------:R-:W-:Y:S01]  /*47c0*/  IMAD R43, R43, UR4, RZ ;  /* 0x000000042b2b7c24 */ /* 0x000fe2000f8e02ff */
[----:B------:R-:W-:Y:S01]  /*47d0*/  LEA R166, P5, R50, R220, 0x2 ;  /* 0x000000dc32a67211 */ /* 0x000fe200078a10ff */
[----:B------:R-:W-:Y:S01]  /*47e0*/  IMAD R30, R30, UR4, RZ ;  /* 0x000000041e1e7c24 */ /* 0x000fe2000f8e02ff */
[-C--:B------:R-:W-:Y:S01]  /*47f0*/  LEA.HI.X.SX32 R153, R47, R22.reuse, 0x2, P4 ;  /* 0x000000162f997211 */ /* 0x080fe200020f16ff */
[----:B------:R-:W-:Y:S01]  /*4800*/  IMAD R48, R48, UR4, RZ ;  /* 0x0000000430307c24 */ /* 0x000fe2000f8e02ff */
[----:B------:R-:W-:Y:S01]  /*4810*/  LEA.HI.X.SX32 R167, R50, R22, 0x2, P5 ;  /* 0x0000001632a77211 */ /* 0x000fe200028f16ff */
[----:B------:R-:W-:Y:S01]  /*4820*/  IMAD R35, R35, UR4, RZ ;  /* 0x0000000423237c24 */ /* 0x000fe2000f8e02ff */
[-C--:B------:R-:W-:Y:S01]  /*4830*/  LEA R170, P5, R53, R220.reuse, 0x2 ;  /* 0x000000dc35aa7211 */ /* 0x080fe200078a10ff */
[----:B------:R-:W-:Y:S01]  /*4840*/  STL [R1+0xcc], R50 ;  /* 0x0000cc3201007387 */ /* 0x000fe20000100800 */
[C---:B------:R-:W-:Y:S01]  /*4850*/  LEA R156, P4, R44.reuse, R220, 0x2 ;  /* 0x000000dc2c9c7211 */ /* 0x040fe200078810ff */
[----:B------:R-:W-:Y:S01]  /*4860*/  IMAD R45, R45, UR4, RZ ;  /* 0x000000042d2d7c24 */ /* 0x000fe2000f8e02ff */
[----:B------:R-:W-:Y:S01]  /*4870*/  LEA.HI.X.SX32 R171, R53, R22, 0x2, P5 ;  /* 0x0000001635ab7211 */ /* 0x000fe200028f16ff */
[----:B------:R-:W-:Y:S01]  /*4880*/  STL [R1+0xc8], R49 ;  /* 0x0000c83101007387 */ /* 0x000fe20000100800 */
[----:B------:R-:W-:Y:S01]  /*4890*/  LEA R174, P5, R37, R220, 0x2 ;  /* 0x000000dc25ae7211 */ /* 0x000fe200078a10ff */
[----:B------:R-:W-:Y:S01]  /*48a0*/  IMAD R33, R33, UR4, RZ ;  /* 0x0000000421217c24 */ /* 0x000fe2000f8e02ff */
[-C--:B------:R-:W-:Y:S01]  /*48b0*/  LEA.HI.X.SX32 R157, R44, R22.reuse, 0x2, P4 ;  /* 0x000000162c9d7211 */ /* 0x080fe200020f16ff */
[----:B------:R-:W-:Y:S01]  /*48c0*/  STL [R1+0xc0], R47 ;  /* 0x0000c02f01007387 */ /* 0x000fe20000100800 */
[----:B------:R-:W-:Y:S01]  /*48d0*/  LEA.HI.X.SX32 R175, R37, R22, 0x2, P5 ;  /* 0x0000001625af7211 */ /* 0x000fe200028f16ff */
[----:B------:R-:W-:Y:S01]  /*48e0*/  IMAD R27, R27, UR4, RZ ;  /* 0x000000041b1b7c24 */ /* 0x000fe2000f8e02ff */
[-C--:B------:R-:W-:Y:S01]  /*48f0*/  LEA R178, P5, R34, R220.reuse, 0x2 ;  /* 0x000000dc22b27211 */ /* 0x080fe200078a10ff */
[----:B------:R-:W-:Y:S01]  /*4900*/  STL [R1+0xc4], R48 ;  /* 0x0000c43001007387 */ /* 0x000fe20000100800 */
[----:B------:R-:W-:Y:S01]  /*4910*/  LEA R160, P4, R40, R220, 0x2 ;  /* 0x000000dc28a07211 */ /* 0x000fe200078810ff */
[----:B------:R-:W-:Y:S01]  /*4920*/  IMAD R42, R42, UR4, RZ ;  /* 0x000000042a2a7c24 */ /* 0x000fe2000f8e02ff */
[----:B------:R-:W-:Y:S01]  /*4930*/  LEA.HI.X.SX32 R179, R34, R22, 0x2, P5 ;  /* 0x0000001622b37211 */ /* 0x000fe200028f16ff */
[----:B------:R-:W-:Y:S01]  /*4940*/  STL [R1+0xbc], R46 ;  /* 0x0000bc2e01007387 */ /* 0x000fe20000100800 */
[C---:B------:R-:W-:Y:S01]  /*4950*/  LEA R182, P5, R49.reuse, R220, 0x2 ;  /* 0x000000dc31b67211 */ /* 0x040fe200078a10ff */
        /* <DEDUP_REMOVED lines=32> */
[----:B------:R-:W-:Y:S01]  /*4b60*/  VIADD R57, R251, 0xffffffbf ;  /* 0xffffffbffb397836 */ /* 0x000fe20000000000 */
[-C--:B------:R-:W-:Y:S01]  /*4b70*/  LEA.HI.X.SX32 R177, R35, R22.reuse, 0x2, P4 ;  /* 0x0000001623b17211 */ /* 0x080fe200020f16ff */
[----:B------:R-:W-:Y:S01]  /*4b80*/  STL [R1+0x80], R40 ;  /* 0x0000802801007387 */ /* 0x000fe20000100800 */
[----:B------:R-:W-:Y:S01]  /*4b90*/  LEA.HI.X.SX32 R199, R48, R22, 0x2, P5 ;  /* 0x0000001630c77211 */ /* 0x000fe200028f16ff */
[C---:B--2---:R-:W-:Y:S01]  /*4ba0*/  IMAD.WIDE R74, R68.reuse, 0x4, R74 ;  /* 0x00000004444a7825 */ /* 0x044fe200078e024a */
[-C--:B------:R-:W-:Y:S01]  /*4bb0*/  LEA R180, P4, R33, R220.reuse, 0x2 ;  /* 0x000000dc21b47211 */ /* 0x080fe200078810ff */
[----:B------:R-:W-:Y:S01]  /*4bc0*/  STL [R1+0x70], R39 ;  /* 0x0000702701007387 */ /* 0x000fe20000100800 */
[----:B------:R-:W-:Y:S01]  /*4bd0*/  LEA R202, P5, R27, R220, 0x2 ;  /* 0x000000dc1bca7211 */ /* 0x000fe200078a10ff */
[C---:B---3--:R-:W-:Y:S01]  /*4be0*/  IMAD.WIDE R222, R68.reuse, 0x4, R222 ;  /* 0x0000000444de7825 */ /* 0x048fe200078e02de */
[-C--:B------:R-:W-:Y:S01]  /*4bf0*/  LEA.HI.X.SX32 R181, R33, R22.reuse, 0x2, P4 ;  /* 0x0000001621b57211 */ /* 0x080fe200020f16ff */
[----:B------:R-:W-:Y:S01]  /*4c00*/  STL [R1+0x60], R38 ;  /* 0x0000602601007387 */ /* 0x000fe20000100800 */
[----:B------:R-:W-:Y:S01]  /*4c10*/  LEA.HI.X.SX32 R203, R27, R22, 0x2, P5 ;  /* 0x000000161bcb7211 */ /* 0x000fe200028f16ff */
[----:B----4-:R-:W-:Y:S01]  /*4c20*/  IMAD.WIDE R224, R68, 0x4, R224 ;  /* 0x0000000444e07825 */ /* 0x010fe200078e02e0 */
[CC--:B------:R-:W-:Y:S01]  /*4c30*/  LEA R184, P4, R45.reuse, R220.reuse, 0x2 ;  /* 0x000000dc2db87211 */ /* 0x0c0fe200078810ff */
[----:B------:R-:W-:Y:S01]  /*4c40*/  STL [R1+0x8c], R37 ;  /* 0x00008c2501007387 */ /* 0x000fe20000100800 */
[----:B------:R-:W-:Y:S01]  /*4c50*/  LEA R204, P5, R26, R220, 0x2 ;  /* 0x000000dc1acc7211 */ /* 0x000fe200078a10ff */
[----:B-----5:R-:W-:Y:S01]  /*4c60*/  IMAD.WIDE R226, R68, 0x4, R226 ;  /* 0x0000000444e27825 */ /* 0x020fe200078e02e2 */
[-C--:B------:R-:W-:Y:S01]  /*4c70*/  LEA.HI.X.SX32 R185, R45, R22.reuse, 0x2, P4 ;  /* 0x000000162db97211 */ /* 0x080fe200020f16ff */
[----:B------:R-:W-:Y:S01]  /*4c80*/  STL [R1+0x7c], R35 ;  /* 0x00007c2301007387 */ /* 0x000fe20000100800 */
[----:B------:R-:W-:Y:S01]  /*4c90*/  LEA.HI.X.SX32 R205, R26, R22, 0x2, P5 ;  /* 0x000000161acd7211 */ /* 0x000fe200028f16ff */
[----:B------:R-:W-:Y:S01]  /*4ca0*/  IMAD.WIDE R228, R68, 0x4, R228 ;  /* 0x0000000444e47825 */ /* 0x000fe200078e02e4 */
[-C--:B------:R-:W-:Y:S01]  /*4cb0*/  LEA R188, P4, R42, R220.reuse, 0x2 ;  /* 0x000000dc2abc7211 */ /* 0x080fe200078810ff */
[----:B------:R-:W-:Y:S01]  /*4cc0*/  STL [R1+0x6c], R34 ;  /* 0x00006c2201007387 */ /* 0x000fe20000100800 */
[C---:B------:R-:W-:Y:S01]  /*4cd0*/  LEA R206, P5, R25.reuse, R220, 0x2 ;  /* 0x000000dc19ce7211 */ /* 0x040fe200078a10ff */
[----:B------:R-:W-:Y:S01]  /*4ce0*/  IMAD.WIDE R230, R68, 0x4, R230 ;  /* 0x0000000444e67825 */ /* 0x000fe200078e02e6 */
[-C--:B------:R-:W-:Y:S01]  /*4cf0*/  LEA.HI.X.SX32 R189, R42, R22.reuse, 0x2, P4 ;  /* 0x000000162abd7211 */ /* 0x080fe200020f16ff */
[----:B------:R-:W-:Y:S01]  /*4d00*/  STL [R1+0x5c], R33 ;  /* 0x00005c2101007387 */ /* 0x000fe20000100800 */
[----:B------:R-:W-:Y:S01]  /*4d10*/  LEA.HI.X.SX32 R207, R25, R22, 0x2, P5 ;  /* 0x0000001619cf7211 */ /* 0x000fe200028f16ff */
[----:B------:R-:W-:Y:S01]  /*4d20*/  IMAD.WIDE R232, R68, 0x4, R232 ;  /* 0x0000000444e87825 */ /* 0x000fe200078e02e8 */
[CC--:B------:R-:W-:Y:S01]  /*4d30*/  LEA R192, P4, R31.reuse, R220.reuse, 0x2 ;  /* 0x000000dc1fc07211 */ /* 0x0c0fe200078810ff */
[----:B------:R-:W-:Y:S01]  /*4d40*/  STL [R1+0x88], R32 ;  /* 0x0000882001007387 */ /* 0x000fe20000100800 */
[----:B------:R-:W-:Y:S01]  /*4d50*/  LEA R208, P5, R24, R220, 0x2 ;  /* 0x000000dc18d07211 */ /* 0x000fe200078a10ff */
[----:B------:R-:W-:Y:S01]  /*4d60*/  IMAD.WIDE R234, R68, 0x4, R234 ;  /* 0x0000000444ea7825 */ /* 0x000fe200078e02ea */
[-C--:B------:R-:W-:Y:S01]  /*4d70*/  LEA.HI.X.SX32 R193, R31, R22.reuse, 0x2, P4 ;  /* 0x000000161fc17211 */ /* 0x080fe200020f16ff */
[----:B------:R-:W-:Y:S01]  /*4d80*/  STL [R1+0x78], R31 ;  /* 0x0000781f01007387 */ /* 0x000fe20000100800 */
[----:B------:R-:W-:Y:S01]  /*4d90*/  LEA.HI.X.SX32 R209, R24, R22, 0x2, P5 ;  /* 0x0000001618d17211 */ /* 0x000fe200028f16ff */
[C---:B------:R-:W-:Y:S01]  /*4da0*/  IMAD.WIDE R236, R68.reuse, 0x4, R236 ;  /* 0x0000000444ec7825 */ /* 0x040fe200078e02ec */
[-C--:B------:R-:W-:Y:S01]  /*4db0*/  LEA R196, P4, R29, R220.reuse, 0x2 ;  /* 0x000000dc1dc47211 */ /* 0x080fe200078810ff */
[----:B------:R-:W-:Y:S01]  /*4dc0*/  STL [R1+0x68], R30 ;  /* 0x0000681e01007387 */ /* 0x000fe20000100800 */
[----:B------:R-:W-:Y:S01]  /*4dd0*/  LEA R210, P5, R23, R220, 0x2 ;  /* 0x000000dc17d27211 */ /* 0x000fe200078a10ff */
[----:B------:R-:W-:Y:S01]  /*4de0*/  IMAD.WIDE R238, R68, 0x4, R238 ;  /* 0x0000000444ee7825 */ /* 0x000fe200078e02ee */
[----:B------:R-:W-:Y:S01]  /*4df0*/  LEA.HI.X.SX32 R197, R29, R22, 0x2, P4 ;  /* 0x000000161dc57211 */ /* 0x000fe200020f16ff */
[----:B------:R-:W-:Y:S01]  /*4e00*/  STL [R1+0x58], R29 ;  /* 0x0000581d01007387 */ /* 0x000fe20000100800 */
[----:B------:R-:W-:Y:S01]  /*4e10*/  LEA R200, P4, R28, R220, 0x2 ;  /* 0x000000dc1cc87211 */ /* 0x000fe200078810ff */
[----:B------:R-:W-:Y:S01]  /*4e20*/  IMAD.WIDE R240, R68, 0x4, R240 ;  /* 0x0000000444f07825 */ /* 0x000fe200078e02f0 */
[----:B------:R-:W-:Y:S01]  /*4e30*/  LEA.HI.X.SX32 R211, R23, R22, 0x2, P5 ;  /* 0x0000001617d37211 */ /* 0x000fe200028f16ff */
[----:B------:R-:W-:Y:S01]  /*4e40*/  STL [R1+0xb4], R28 ;  /* 0x0000b41c01007387 */ /* 0x000fe20000100800 */
[----:B------:R-:W-:Y:S01]  /*4e50*/  LEA R220, P5, R252, R220, 0x2 ;  /* 0x000000dcfcdc7211 */ /* 0x000fe200078a10ff */
[----:B------:R-:W-:Y:S01]  /*4e60*/  IMAD.WIDE R242, R68, 0x4, R242 ;  /* 0x0000000444f27825 */ /* 0x000fe200078e02f2 */
[-C--:B------:R-:W-:Y:S01]  /*4e70*/  LEA.HI.X.SX32 R201, R28, R22.reuse, 0x2, P4 ;  /* 0x000000161cc97211 */ /* 0x080fe200020f16ff */
[----:B------:R-:W-:Y:S01]  /*4e80*/  STL [R1+0xa4], R27 ;  /* 0x0000a41b01007387 */ /* 0x000fe20000100800 */
[----:B------:R-:W-:Y:S01]  /*4e90*/  LEA.HI.X.SX32 R221, R252, R22, 0x2, P5 ;  /* 0x00000016fcdd7211 */ /* 0x000fe200028f16ff */
[C---:B------:R-:W-:Y:S01]  /*4ea0*/  IMAD.WIDE R244, R68.reuse, 0x4, R244 ;  /* 0x0000000444f47825 */ /* 0x040fe200078e02f4 */
[----:B------:R-:W-:Y:S01]  /*4eb0*/  LOP3.LUT R22, R3, 0x40, RZ, 0x3c, !PT ;  /* 0x0000004003167812 */ /* 0x000fe200078e3cff */
[----:B------:R-:W-:Y:S01]  /*4ec0*/  STL [R1+0x94], R26 ;  /* 0x0000941a01007387 */ /* 0x000fe20000100800 */
[----:B------:R-:W-:Y:S01]  /*4ed0*/  ISETP.GE.U32.AND P3, PT, R57, 0x7fffff80, PT ;  /* 0x7fffff803900780c */ /* 0x000fe20003f66070 */
[----:B------:R-:W-:Y:S01]  /*4ee0*/  IMAD.WIDE R72, R68, 0x4, R72 ;  /* 0x0000000444487825 */ /* 0x000fe200078e0248 */
[----:B------:R-:W-:Y:S01]  /*4ef0*/  ISETP.GE.U32.AND P4, PT, R36, 0x7fffff7f, PT ;  /* 0x7fffff7f2400780c */ /* 0x000fe20003f86070 */
[----:B------:R2:W-:Y:S02]  /*4f00*/  STL [R1+0x84], R25 ;  /* 0x0000841901007387 */ /* 0x0005e40000100800 */
[----:B------:R-:W-:Y:S01]  /*4f10*/  VIADD R246, R22, UR11 ;  /* 0x0000000b16f67c36 */ /* 0x000fe20008000000 */
[----:B------:R-:W-:Y:S01]  /*4f20*/  LOP3.LUT R22, R3, 0x60, RZ, 0x3c, !PT ;  /* 0x0000006003167812 */ /* 0x000fe200078e3cff */
[----:B------:R3:W-:Y:S01]  /*4f30*/  STL [R1+0x74], R24 ;  /* 0x0000741801007387 */ /* 0x0007e20000100800 */
[----:B------:R-:W-:-:S03]  /*4f40*/  IMAD.WIDE R76, R68, 0x4, R76 ;  /* 0x00000004444c7825 */ /* 0x000fc600078e024c */
[----:B------:R-:W0:Y:S01]  /*4f50*/  LDGDEPBAR ;  /* 0x00000000000079af */ /* 0x000e220000000000 */
[----:B------:R-:W-:Y:S01]  /*4f60*/  VIADD R69, R22, UR11 ;  /* 0x0000000b16457c36 */ /* 0x000fe20008000000 */
[----:B--2---:R-:W-:Y:S01]  /*4f70*/  LOP3.LUT R25, R3, 0x20, RZ, 0x3c, !PT ;  /* 0x0000002003197812 */ /* 0x004fe200078e3cff */
[----:B------:R-:W-:Y:S01]  /*4f80*/  VIADD R22, R251, 0xffffffbc ;  /* 0xffffffbcfb167836 */ /* 0x000fe20000000000 */
[----:B------:R2:W-:Y:S01]  /*4f90*/  STL [R1+0x64], R23 ;  /* 0x0000641701007387 */ /* 0x0005e20000100800 */
[----:B------:R-:W-:-:S04]  /*4fa0*/  IMAD.WIDE R26, R68, 0x4, R20 ;  /* 0x00000004441a7825 */ /* 0x000fc800078e0214 */
[----:B---3--:R-:W-:Y:S01]  /*4fb0*/  VIADD R24, R3, UR11 ;  /* 0x0000000b03187c36 */ /* 0x008fe20008000000 */
[----:B------:R3:W-:Y:S01]  /*4fc0*/  STL.64 [R1+0x50], R26 ;  /* 0x0000501a01007387 */ /* 0x0007e20000100a00 */
[----:B------:R-:W-:Y:S02]  /*4fd0*/  VIADD R247, R25, UR11 ;  /* 0x0000000b19f77c36 */ /* 0x000fe40008000000 */
[C---:B------:R-:W-:Y:S01]  /*4fe0*/  VIADD R20, R251.reuse, 0xffffffae ;  /* 0xffffffaefb147836 */ /* 0x040fe20000000000 */
[----:B------:R4:W-:Y:S01]  /*4ff0*/  LDGSTS.E [R24+0x10000], desc[UR28][R150.64], P6 ;  /* 0x1000000096187fae */ /* 0x0009e2000b1a101c */
[----:B--2---:R-:W-:Y:S02]  /*5000*/  VIADD R23, R251, 0xffffffbd ;  /* 0xffffffbdfb177836 */ /* 0x004fe40000000000 */
[C---:B------:R-:W-:Y:S01]  /*5010*/  IMAD.WIDE R78, R68.reuse, 0x4, R78 ;  /* 0x00000004444e7825 */ /* 0x040fe200078e024e */
[----:B------:R2:W-:Y:S02]  /*5020*/  LDGSTS.E [R24+0x10400], desc[UR28][R152.64], P6 ;  /* 0x1040000098187fae */ /* 0x0005e4000b1a101c */
[----:B------:R-:W-:Y:S01]  /*5030*/  ISETP.GE.U32.AND P5, PT, R23, 0x7fffff7e, PT ;  /* 0x7fffff7e1700780c */ /* 0x000fe20003fa6070 */
[C---:B------:R-:W-:Y:S01]  /*5040*/  IMAD.WIDE R80, R68.reuse, 0x4, R80 ;  /* 0x0000000444507825 */ /* 0x040fe200078e0250 */
[----:B------:R5:W-:Y:S03]  /*5050*/  LDGSTS.E [R24+0x10800], desc[UR28][R154.64], P6 ;  /* 0x108000009a187fae */ /* 0x000be6000b1a101c */
        /* <DEDUP_REMOVED lines=56> */
[----:B------:R-:W-:Y:S01]  /*53e0*/  IMAD.WIDE R138, R68, 0x4, R138 ;  /* 0x00000004448a7825 */ /* 0x000fe200078e028a */
[----:B------:R1:W-:Y:S01]  /*53f0*/  LDGSTS.E [R69+0x11f00], desc[UR28][R220.64], P6 ;  /* 0x11f00000dc457fae */ /* 0x0003e2000b1a101c */
[----:B------:R-:W-:-:S02]  /*5400*/  ISETP.GE.U32.AND P6, PT, R22, 0x7fffff7d, PT ;  /* 0x7fffff7d1600780c */ /* 0x000fc40003fc6070 */
[----:B------:R-:W-:Y:S01]  /*5410*/  VIADD R22, R251, 0xffffffbb ;  /* 0xffffffbbfb167836 */ /* 0x000fe20000000000 */
[----:B------:R-:W0:Y:S01]  /*5420*/  LDGDEPBAR ;  /* 0x00000000000079af */ /* 0x000e220000000000 */
[C---:B------:R-:W-:Y:S01]  /*5430*/  IMAD.WIDE R140, R68.reuse, 0x4, R140 ;  /* 0x00000004448c7825 */ /* 0x040fe200078e028c */
[----:B------:R-:W-:Y:S03]  /*5440*/  BAR.SYNC.DEFER_BLOCKING 0x0 ;  /* 0x0000000000007b1d */ /* 0x000fe60000010000 */
[----:B------:R-:W-:-:S04]  /*5450*/  IMAD.WIDE R142, R68, 0x4, R142 ;  /* 0x00000004448e7825 */ /* 0x000fc800078e028e */
[----:B-1----:R-:W-:-:S04]  /*5460*/  IMAD.WIDE R144, R68, 0x4, R144 ;  /* 0x0000000444907825 */ /* 0x002fc800078e0290 */
[----:B------:R-:W-:-:S04]  /*5470*/  IMAD.WIDE R146, R68, 0x4, R146 ;  /* 0x0000000444927825 */ /* 0x000fc800078e0292 */
[----:B------:R-:W-:-:S04]  /*5480*/  IMAD.WIDE R148, R68, 0x4, R148 ;  /* 0x0000000444947825 */ /* 0x000fc800078e0294 */
[----:B------:R-:W-:-:S04]  /*5490*/  IMAD.WIDE R212, R68, 0x4, R212 ;  /* 0x0000000444d47825 */ /* 0x000fc800078e02d4 */
[----:B------:R-:W-:Y:S01]  /*54a0*/  IMAD.WIDE R214, R68, 0x4, R214 ;  /* 0x0000000444d67825 */ /* 0x000fe200078e02d6 */
[----:B------:R-:W-:Y:S01]  /*54b0*/  @!PT LDS RZ, [RZ] ;  /* 0x00000000fffff984 */ /* 0x000fe20000000800 */
[----:B------:R-:W-:Y:S01]  /*54c0*/  @!PT LDS RZ, [RZ] ;  /* 0x00000000fffff984 */ /* 0x000fe20000000800 */
[----:B------:R-:W-:Y:S01]  /*54d0*/  @!PT LDS RZ, [RZ] ;  /* 0x00000000fffff984 */ /* 0x000fe20000000800 */
[----:B------:R3:W-:Y:S01]  /*54e0*/  LDGSTS.E [R249+0x8000], desc[UR28][R74.64], !P3 ;  /* 0x080000004af97fae */ /* 0x0007e2000d9a101c */
[----:B------:R-:W-:Y:S02]  /*54f0*/  ISETP.GE.U32.AND P3, PT, R22, 0x7fffff7c, PT ;  /* 0x7fffff7c1600780c */ /* 0x000fe40003f66070 */
[----:B------:R-:W-:Y:S01]  /*5500*/  VIADD R22, R251, 0xffffffba ;  /* 0xffffffbafb167836 */ /* 0x000fe20000000000 */
[----:B------:R3:W-:Y:S01]  /*5510*/  LDGSTS.E [R249+0x8004], desc[UR28][R222.64], !P4 ;  /* 0x08004000def97fae */ /* 0x0007e2000e1a101c */
[----:B------:R-:W-:-:S03]  /*5520*/  IMAD.WIDE R216, R68, 0x4, R216 ;  /* 0x0000000444d87825 */ /* 0x000fc600078e02d8 */
[----:B------:R-:W-:Y:S01]  /*5530*/  ISETP.GE.U32.AND P4, PT, R22, 0x7fffff7b, PT ;  /* 0x7fffff7b1600780c */ /* 0x000fe20003f86070 */
[----:B------:R3:W-:Y:S01]  /*5540*/  LDGSTS.E [R249+0x8008], desc[UR28][R224.64], !P5 ;  /* 0x08008000e0f97fae */ /* 0x0007e2000e9a101c */
[C---:B------:R-:W-:Y:S02]  /*5550*/  VIADD R22, R251.reuse, 0xffffffb9 ;  /* 0xffffffb9fb167836 */ /* 0x040fe40000000000 */
[----:B------:R-:W-:Y:S01]  /*5560*/  IMAD.WIDE R218, R68, 0x4, R218 ;  /* 0x0000000444da7825 */ /* 0x000fe200078e02da */
[----:B------:R3:W-:Y:S02]  /*5570*/  LDGSTS.E [R249+0x800c], desc[UR28][R226.64], !P6 ;  /* 0x0800c000e2f97fae */ /* 0x0007e4000f1a101c */
[----:B------:R-:W-:Y:S01]  /*5580*/  ISETP.GE.U32.AND P5, PT, R22, 0x7fffff7a, PT ;  /* 0x7fffff7a1600780c */ /* 0x000fe20003fa6070 */
[----:B------:R-:W-:Y:S01]  /*5590*/  VIADD R22, R251, 0xffffffb8 ;  /* 0xffffffb8fb167836 */ /* 0x000fe20000000000 */
[----:B------:R3:W-:Y:S01]  /*55a0*/  LDGSTS.E [R249+0x8010], desc[UR28][R228.64], !P3 ;  /* 0x08010000e4f97fae */ /* 0x0007e2000d9a101c */
[----:B----4-:R-:W-:-:S03]  /*55b0*/  IMAD.WIDE R150, R71, 0x4, R150 ;  /* 0x0000000447967825 */ /* 0x010fc600078e0296 */
[----:B------:R-:W-:Y:S01]  /*55c0*/  ISETP.GE.U32.AND P6, PT, R22, 0x7fffff79, PT ;  /* 0x7fffff791600780c */ /* 0x000fe20003fc6070 */
[----:B------:R-:W-:Y:S01]  /*55d0*/  VIADD R22, R251, 0xffffffb7 ;  /* 0xffffffb7fb167836 */ /* 0x000fe20000000000 */
[----:B------:R3:W-:Y:S01]  /*55e0*/  LDGSTS.E [R249+0x8014], desc[UR28][R230.64], !P4 ;  /* 0x08014000e6f97fae */ /* 0x0007e2000e1a101c */
[----:B--2---:R-:W-:-:S03]  /*55f0*/  IMAD.WIDE R152, R71, 0x4, R152 ;  /* 0x0000000447987825 */ /* 0x004fc600078e0298 */
[----:B------:R-:W-:Y:S01]  /*5600*/  ISETP.GE.U32.AND P3, PT, R22, 0x7fffff78, PT ;  /* 0x7fffff781600780c */ /* 0x000fe20003f66070 */
[----:B------:R-:W-:Y:S01]  /*5610*/  VIADD R22, R251, 0xffffffb6 ;  /* 0xffffffb6fb167836 */ /* 0x000fe20000000000 */
[----:B------:R3:W-:Y:S01]  /*5620*/  LDGSTS.E [R249+0x8018], desc[UR28][R232.64], !P5 ;  /* 0x08018000e8f97fae */ /* 0x0007e2000e9a101c */
[----:B-----5:R-:W-:-:S03]  /*5630*/  IMAD.WIDE R154, R71, 0x4, R154 ;  /* 0x00000004479a7825 */ /* 0x020fc600078e029a */
[----:B------:R-:W-:Y:S01]  /*5640*/  ISETP.GE.U32.AND P4, PT, R22, 0x7fffff77, PT ;  /* 0x7fffff771600780c */ /* 0x000fe20003f86070 */
[----:B------:R-:W-:Y:S01]  /*5650*/  VIADD R22, R251, 0xffffffb5 ;  /* 0xffffffb5fb167836 */ /* 0x000fe20000000000 */
[----:B------:R3:W-:Y:S01]  /*5660*/  LDGSTS.E [R249+0x801c], desc[UR28][R234.64], !P6 ;  /* 0x0801c000eaf97fae */ /* 0x0007e2000f1a101c */
[----:B------:R-:W-:-:S03]  /*5670*/  IMAD.WIDE R156, R71, 0x4, R156 ;  /* 0x00000004479c7825 */ /* 0x000fc600078e029c */
        /* <DEDUP_REMOVED lines=23> */
[----:B------:R-:W-:Y:S01]  /*57f0*/  ISETP.GE.U32.AND P4, PT, R20, 0x7fffff6f, PT ;  /* 0x7fffff6f1400780c */ /* 0x000fe20003f86070 */
[----:B------:R-:W-:Y:S02]  /*5800*/  IMAD.WIDE R20, R68, 0x4, R16 ;  /* 0x0000000444147825 */ /* 0x000fe400078e0210 */
[----:B------:R-:W-:Y:S02]  /*5810*/  ISETP.GE.U32.AND P3, PT, R22, 0x7fffff70, PT ;  /* 0x7fffff701600780c */ /* 0x000fe40003f66070 */
[----:B------:R-:W-:-:S04]  /*5820*/  IMAD.WIDE R22, R68, 0x4, R18 ;  /* 0x0000000444167825 */ /* 0x000fc800078e0212 */
[C---:B------:R-:W-:Y:S01]  /*5830*/  VIADD R18, R251.reuse, 0xffffffad ;  /* 0xffffffadfb127836 */ /* 0x040fe20000000000 */
[----:B------:R3:W-:Y:S01]  /*5840*/  LDGSTS.E [R249+0x8038], desc[UR28][R22.64], !P5 ;  /* 0x0803800016f97fae */ /* 0x0007e2000e9a101c */
[----:B------:R-:W-:Y:S02]  /*5850*/  VIADD R16, R251, 0xffffffac ;  /* 0xffffffacfb107836 */ /* 0x000fe40000000000 */
[----:B------:R-:W-:Y:S01]  /*5860*/  IMAD.WIDE R168, R71, 0x4, R168 ;  /* 0x0000000447a87825 */ /* 0x000fe200078e02a8 */
[----:B------:R-:W-:Y:S01]  /*5870*/  ISETP.GE.U32.AND P5, PT, R18, 0x7fffff6e, PT ;  /* 0x7fffff6e1200780c */ /* 0x000fe20003fa6070 */
[----:B------:R3:W-:Y:S01]  /*5880*/  LDGSTS.E [R249+0x803c], desc[UR28][R20.64], !P6 ;  /* 0x0803c00014f97fae */ /* 0x0007e2000f1a101c */
[----:B------:R-:W-:Y:S01]  /*5890*/  ISETP.GE.U32.AND P6, PT, R16, 0x7fffff6d, PT ;  /* 0x7fffff6d1000780c */ /* 0x000fe20003fc6070 */
[----:B------:R-:W-:Y:S02]  /*58a0*/  IMAD.WIDE R18, R68, 0x4, R14 ;  /* 0x0000000444127825 */ /* 0x000fe400078e020e */
[----:B------:R3:W-:Y:S02]  /*58b0*/  STL.64 [R1+0x38], R22 ;  /* 0x0000381601007387 */ /* 0x0007e40000100a00 */
[----:B------:R-:W-:-:S02]  /*58c0*/  VIADD R14, R251, 0xffffffab ;  /* 0xffffffabfb0e7836 */ /* 0x000fc40000000000 */
[----:B------:R-:W-:Y:S01]  /*58d0*/  IMAD.WIDE R16, R68, 0x4, R12 ;  /* 0x0000000444107825 */ /* 0x000fe200078e020c */
[----:B------:R3:W-:Y:S02]  /*58e0*/  LDGSTS.E [R249+0x8040], desc[UR28][R18.64], !P3 ;  /* 0x0804000012f97fae */ /* 0x0007e4000d9a101c */
        /* <DEDUP_REMOVED lines=13> */
[----:B------:R-:W-:Y:S01]  /*59c0*/  IMAD.WIDE R8, R68, 0x4, R4 ;  /* 0x0000000444087825 */ /* 0x000fe200078e0204 */
[----:B------:R3:W-:Y:S03]  /*59d0*/  LDGSTS.E [R249+0x8050], desc[UR28][R10.64], !P3 ;  /* 0x080500000af97fae */ /* 0x0007e6000d9a101c */
[C---:B------:R-:W-:Y:S01]  /*59e0*/  VIADD R4, R251.reuse, 0xffffffa6 ;  /* 0xffffffa6fb047836 */ /* 0x040fe20000000000 */
[----:B------:R3:W-:Y:S01]  /*59f0*/  LDGSTS.E [R249+0x8054], desc[UR28][R8.64], !P4 ;  /* 0x0805400008f97fae */ /* 0x0007e2000e1a101c */
[C---:B------:R-:W-:Y:S02]  /*5a00*/  VIADD R6, R251.reuse, 0xffffffa7 ;  /* 0xffffffa7fb067836 */ /* 0x040fe40000000000 */
[C---:B------:R-:W-:Y:S01]  /*5a10*/  VIADD R5, R251.reuse, 0xffffff80 ;  /* 0xffffff80fb057836 */ /* 0x040fe20000000000 */
[----:B------:R-:W-:Y:S01]  /*5a20*/  ISETP.GE.U32.AND P4, PT, R4, 0x7fffff67, PT ;  /* 0x7fffff670400780c */ /* 0x000fe20003f86070 */
[----:B------:R-:W-:Y:S01]  /*5a30*/  VIADD R4, R251, 0xffffffa5 ;  /* 0xffffffa5fb047836 */ /* 0x000fe20000000000 */
[----:B------:R-:W-:Y:S01]  /*5a40*/  ISETP.GE.U32.AND P3, PT, R6, 0x7fffff68, PT ;  /* 0x7fffff680600780c */ /* 0x000fe20003f66070 */
[----:B------:R3:W-:Y:S01]  /*5a50*/  LDGSTS.E [R249+0x8058], desc[UR28][R72.64], !P5 ;  /* 0x0805800048f97fae */ /* 0x0007e2000e9a101c */
[----:B------:R-:W-:-:S02]  /*5a60*/  IMAD.WIDE R170, R71, 0x4, R170 ;  /* 0x0000000447aa7825 */ /* 0x000fc400078e02aa */
[----:B------:R-:W-:Y:S01]  /*5a70*/  ISETP.GE.U32.AND P5, PT, R4, 0x7fffff66, PT ;  /* 0x7fffff660400780c */ /* 0x000fe20003fa6070 */
[----:B------:R3:W-:Y:S01]  /*5a80*/  LDGSTS.E [R249+0x805c], desc[UR28][R76.64], !P6 ;  /* 0x0805c0004cf97fae */ /* 0x0007e2000f1a101c */
[----:B------:R-:W-:Y:S02]  /*5a90*/  VIADD R4, R251, 0xffffffa4 ;  /* 0xffffffa4fb047836 */ /* 0x000fe40000000000 */
[----:B------:R-:W-:Y:S01]  /*5aa0*/  IMAD.WIDE R172, R71, 0x4, R172 ;  /* 0x0000000447ac7825 */ /* 0x000fe200078e02ac */
[----:B------:R3:W-:Y:S02]  /*5ab0*/  STL.64 [R1+0x30], R20 ;  /* 0x0000301401007387 */ /* 0x0007e40000100a00 */
        /* <DEDUP_REMOVED lines=81> */
[C---:B------:R-:W-:Y:S01]  /*5fd0*/  VIADD R4, R251.reuse, 0xffffff8f ;  /* 0xffffff8ffb047836 */ /* 0x040fe20000000000 */
[----:B------:R3:W-:Y:S04]  /*5fe0*/  LDGSTS.E [R249+0x80b0], desc[UR28][R118.64], !P3 ;  /* 0x080b000076f97fae */ /* 0x0007e8000d9a101c */
        /* <DEDUP_REMOVED lines=40> */
[----:B------:R-:W-:Y:S01]  /*6270*/  VIADD R4, R251, 0xffffff81 ;  /* 0xffffff81fb047836 */ /* 0x000fe20000000000 */
[----:B------:R3:W-:Y:S04]  /*6280*/  LDGSTS.E [R249+0x80e8], desc[UR28][R146.64], !P5 ;  /* 0x080e800092f97fae */ /* 0x0007e8000e9a101c */
[----:B------:R-:W-:Y:S01]  /*6290*/  ISETP.GE.U32.AND P5, PT, R4, 0x7fffff42, PT ;  /* 0x7fffff420400780c */ /* 0x000fe20003fa6070 */
[----:B------:R3:W-:Y:S01]  /*62a0*/  LDGSTS.E [R249+0x80ec], desc[UR28][R148.64], !P6 ;  /* 0x080ec00094f97fae */ /* 0x0007e2000f1a101c */
[----:B------:R-:W-:-:S03]  /*62b0*/  ISETP.GE.U32.AND P6, PT, R5, 0x7fffff41, PT ;  /* 0x7fffff410500780c */ /* 0x000fc60003fc6070 */
[----:B------:R3:W-:Y:S01]  /*62c0*/  LDGSTS.E [R249+0x80f0], desc[UR28][R212.64], !P3 ;  /* 0x080f0000d4f97fae */ /* 0x0007e2000d9a101c */
[----:B------:R-:W-:-:S03]  /*62d0*/  ISETP.NE.U32.AND P3, PT, RZ, UR9, PT ;  /* 0x00000009ff007c0c */ /* 0x000fc6000bf65070 */
[----:B------:R3:W-:Y:S04]  /*62e0*/  LDGSTS.E [R249+0x80f4], desc[UR28][R214.64], !P4 ;  /* 0x080f4000d6f97fae */ /* 0x0007e8000e1a101c */
[----:B------:R3:W-:Y:S04]  /*62f0*/  LDGSTS.E [R249+0x80f8], desc[UR28][R216.64], !P5 ;  /* 0x080f8000d8f97fae */ /* 0x0007e8000e9a101c */
[----:B------:R3:W-:Y:S04]  /*6300*/  LDGSTS.E [R249+0x80fc], desc[UR28][R218.64], !P6 ;  /* 0x080fc000daf97fae */ /* 0x0007e8000f1a101c */
[----:B------:R-:W0:Y:S04]  /*6310*/  LDGDEPBAR ;  /* 0x00000000000079af */ /* 0x000e280000000000 */
[----:B------:R3:W-:Y:S04]  /*6320*/  LDGSTS.E [R24+0x14000], desc[UR28][R150.64], P2 ;  /* 0x1400000096187fae */ /* 0x0007e800091a101c */
        /* <DEDUP_REMOVED lines=30> */
[----:B------:R3:W-:Y:S01]  /*6510*/  LDGSTS.E [R69+0x15f00], desc[UR28][R220.64], P2 ;  /* 0x15f00000dc457fae */ /* 0x0007e200091a101c */
[----:B------:R-:W-:-:S03]  /*6520*/  ISETP.LT.OR P2, PT, R59, 0x40, P3 ;  /* 0x000000403b00780c */ /* 0x000fc60001f41670 */
[----:B------:R-:W0:Y:S04]  /*6530*/  LDGDEPBAR ;  /* 0x00000000000079af */ /* 0x000e280000000000 */
[----:B------:R3:W-:Y:S04]  /*6540*/  STL.64 [R1+0x28], R18 ;  /* 0x0000281201007387 */ /* 0x0007e80000100a00 */
[----:B------:R3:W-:Y:S04]  /*6550*/  STL.64 [R1+0x20], R16 ;  /* 0x0000201001007387 */ /* 0x0007e80000100a00 */
[----:B------:R3:W-:Y:S04]  /*6560*/  STL.64 [R1+0x18], R14 ;  /* 0x0000180e01007387 */ /* 0x0007e80000100a00 */
[----:B------:R3:W-:Y:S04]  /*6570*/  STL.64 [R1+0x10], R12 ;  /* 0x0000100c01007387 */ /* 0x0007e80000100a00 */
[----:B------:R3:W-:Y:S04]  /*6580*/  STL.64 [R1+0x8], R10 ;  /* 0x0000080a01007387 */ /* 0x0007e80000100a00 */
[----:B------:R3:W-:Y:S01]  /*6590*/  STL.64 [R1], R8 ;  /* 0x0000000801007387 */ /* 0x0007e20000100a00 */
[----:B------:R-:W-:-:S04]  /*65a0*/  DEPBAR.LE SB0, 0x2 ;  /* 0x000080800000791a */ /* 0x000fc80000000000 */
[----:B------:R-:W-:Y:S06]  /*65b0*/  BAR.SYNC.DEFER_BLOCKING 0x0 ;  /* 0x0000000000007b1d */ /* 0x000fec0000010000 */
[----:B------:R-:W-:Y:S05]  /*65c0*/  @!P0 BRA `(.L_x_6) ;  /* 0x0000000000448947 */ /* 0x000fea0003800000 */
[----:B------:R-:W-:Y:S04]  /*65d0*/  LDS.128 R4, [R249] ;  /* 0x00000000f9047984 */ /* 0x000fe80000000c00 */
[----:B---3--:R-:W-:Y:S04]  /*65e0*/  LDS.128 R8, [R249+0x10] ;  /* 0x00001000f9087984 */ /* 0x008fe80000000c00 */
[----:B------:R-:W-:Y:S04]  /*65f0*/  LDS.128 R12, [R249+0x20] ;  /* 0x00002000f90c7984 */ /* 0x000fe80000000c00 */
        /* <DEDUP_REMOVED lines=12> */
[----:B------:R-:W1:Y:S02]  /*66c0*/  LDS.128 R64, [R249+0xf0] ;  /* 0x0000f000f9407984 */ /* 0x000e640000000c00 */
[----:B-1----:R1:W-:Y:S02]  /*66d0*/  STTM.x64 tmem[UR12+0x40], R4 ;  /* 0x00004004000079ed */ /* 0x0023e4000834000c */
.L_x_6:
[----:B-1-3--:R-:W-:Y:S01]  /*66e0*/  IMAD.SHL.U32 R9, R68, 0x4, RZ ;  /* 0x0000000444097824 */ /* 0x00afe200078e00ff */
[----:B------:R-:W1:Y:S01]  /*66f0*/  FENCE.VIEW.ASYNC.T ;  /* 0x00000000000073c6 */ /* 0x000e620000000200 */
[----:B------:R-:W-:-:S03]  /*6700*/  SHF.R.S32.HI R8, RZ, 0x1f, R68 ;  /* 0x0000001fff087819 */ /* 0x000fc60000011444 */
[----:B------:R2:W-:Y:S01]  /*6710*/  STL [R1+0x44], R9 ;  /* 0x0000440901007387 */ /* 0x0005e20000100800 */
[----:B-1----:R-:W-:Y:S06]  /*6720*/  BAR.SYNC.DEFER_BLOCKING 0x0 ;  /* 0x0000000000007b1d */ /* 0x002fec0000010000 */
[----:B------:R-:W-:Y:S05]  /*6730*/  @P2 BRA `(.L_x_7) ;  /* 0x0000000000c42947 */ /* 0x000fea0003800000 */
[----:B------:R-:W-:Y:S01]  /*6740*/  UIADD3 UR5, UPT, UPT, UR11, 0x10000, URZ ;  /* 0x000100000b057890 */ /* 0x000fe2000fffe0ff */
[----:B------:R-:W-:Y:S01]  /*6750*/  UMOV UR4, URZ ;  /* 0x000000ff00047c82 */ /* 0x000fe20008000000 */
[----:B------:R-:W-:Y:S02]  /*6760*/  UIADD3 UR9, UPT, UPT, UR10, 0x48, URZ ;  /* 0x000000480a097890 */ /* 0x000fe4000fffe0ff */
[----:B------:R-:W-:Y:S02]  /*6770*/  USHF.R.U32.HI UR5, URZ, 0x4, UR5 ;  /* 0x00000004ff057899 */ /* 0x000fe40008011605 */
[----:B------:R-:W-:Y:S02]  /*6780*/  UIADD3 UR14, UPT, UPT, UR10, 0x50, URZ ;  /* 0x000000500a0e7890 */ /* 0x000fe4000fffe0ff */
[----:B------:R-:W-:Y:S02]  /*6790*/  USGXT.U32 UR6, UR5, 0xe ;  /* 0x0000000e0506789a */ /* 0x000fe40008000000 */
[----:B------:R-:W-:-:S02]  /*67a0*/  UIADD3 UR15, UPT, UPT, UR10, 0x58, URZ ;  /* 0x000000580a0f7890 */ /* 0x000fc4000fffe0ff */
[----:B------:R-:W-:Y:S01]  /*67b0*/  UIADD3 UR34, UP1, UPT, UR6, 0x2, URZ ;  /* 0x0000000206227890 */ /* 0x000fe2000ff3e0ff */
[----:B------:R-:W-:Y:S01]  /*67c0*/  UMOV UR5, URZ ;  /* 0x000000ff00057c82 */ /* 0x000fe20008000000 */
[----:B------:R-:W-:Y:S02]  /*67d0*/  UIADD3 UR20, UPT, UPT, UR10, 0x60, URZ ;  /* 0x000000600a147890 */ /* 0x000fe4000fffe0ff */
[----:B------:R-:W-:Y:S02]  /*67e0*/  UIADD3.X UR35, UPT, UPT, UR4, 0x40004040, URZ, UP1, !UPT ;  /* 0x4000404004237890 */ /* 0x000fe40008ffe4ff */
[----:B------:R-:W-:Y:S01]  /*67f0*/  UIADD3 UR21, UPT, UPT, UR10, 0x68, URZ ;  /* 0x000000680a157890 */ /* 0x000fe2000fffe0ff */
[----:B------:R-:W-:Y:S01]  /*6800*/  UMOV UR4, UR8 ;  /* 0x0000000800047c82 */ /* 0x000fe20008000000 */
[----:B------:R-:W-:Y:S01]  /*6810*/  UIADD3.64 UR16, UPT, UPT, UR34, 0x4, URZ ;  /* 0x0000000422107897 */ /* 0x000fe2000fffe0ff */
[----:B------:R-:W-:Y:S01]  /*6820*/  UMOV UR32, UR4 ;  /* 0x0000000400207c82 */ /* 0x000fe20008000000 */
[----:B------:R-:W-:-:S02]  /*6830*/  UIADD3.64 UR4, UPT, UPT, UR34, 0x2, URZ ;  /* 0x0000000222047897 */ /* 0x000fc4000fffe0ff */
[----:B------:R-:W-:Y:S02]  /*6840*/  UIADD3.64 UR18, UPT, UPT, UR34, 0x1fe, URZ ;  /* 0x000001fe22127897 */ /* 0x000fe4000fffe0ff */
[----:B------:R-:W-:Y:S02]  /*6850*/  UIADD3.64 UR22, UPT, UPT, UR34, 0x200, URZ ;  /* 0x0000020022167897 */ /* 0x000fe4000fffe0ff */
[----:B------:R-:W-:Y:S02]  /*6860*/  UIADD3 UR26, UPT, UPT, UR10, 0x70, URZ ;  /* 0x000000700a1a7890 */ /* 0x000fe4000fffe0ff */
[----:B------:R-:W-:Y:S01]  /*6870*/  UIADD3.64 UR24, UPT, UPT, UR34, 0x202, URZ ;  /* 0x0000020222187897 */ /* 0x000fe2000fffe0ff */
[----:B------:R-:W-:Y:S01]  /*6880*/  UMOV UR36, 0x0 ;  /* 0x0000000000247882 */ /* 0x000fe20000000000 */
[----:B------:R-:W-:Y:S01]  /*6890*/  UMOV UR37, 0x8100910 ;  /* 0x0810091000257882 */ /* 0x000fe20000000000 */
[----:B------:R-:W-:Y:S02]  /*68a0*/  UIADD3 UR27, UPT, UPT, UR10, 0x78, URZ ;  /* 0x000000780a1b7890 */ /* 0x000fe4000fffe0ff */
[----:B------:R-:W-:Y:S01]  /*68b0*/  UIADD3.64 UR30, UPT, UPT, UR34, 0x204, URZ ;  /* 0x00000204221e7897 */ /* 0x000fe2000fffe0ff */
[----:B------:R-:W-:Y:S01]  /*68c0*/  UMOV UR7, 0x40004040 ;  /* 0x4000404000077882 */ /* 0x000fe20000000000 */
[----:B------:R-:W-:Y:S01]  /*68d0*/  UMOV UR38, 0x0 ;  /* 0x0000000000267882 */ /* 0x000fe20000000000 */
[----:B------:R-:W-:Y:S01]  /*68e0*/  UMOV UR39, 0x8100910 ;  /* 0x0810091000277882 */ /* 0x000fe20000000000 */
[----:B------:R-:W-:Y:S01]  /*68f0*/  UMOV UR40, 0x0 ;  /* 0x0000000000287882 */ /* 0x000fe20000000000 */
[----:B------:R-:W-:Y:S01]  /*6900*/  UMOV UR41, 0x8100910 ;  /* 0x0810091000297882 */ /* 0x000fe20000000000 */
[----:B------:R1:W-:Y:S01]  /*6910*/  UTCHMMA tmem[UR13], gdesc[UR6], tmem[UR10], tmem[UR36], idesc[UR37], !UPT ;  /* 0x00ff24060d0079ea */ /* 0x0003e2000f80000a */
[----:B------:R-:W-:Y:S01]  /*6920*/  UMOV UR42, 0x0 ;  /* 0x00000000002a7882 */ /* 0x000fe20000000000 */
[----:B------:R-:W-:Y:S01]  /*6930*/  UMOV UR43, 0x8100910 ;  /* 0x08100910002b7882 */ /* 0x000fe20000000000 */
[----:B------:R1:W-:Y:S01]  /*6940*/  UTCHMMA tmem[UR9], gdesc[UR34], tmem[UR10], tmem[UR38], idesc[UR39], UPT ;  /* 0x00ff2622090079ea */ /* 0x0003e2000b80000a */
        /* <DEDUP_REMOVED lines=12> */
[----:B------:R1:W-:Y:S01]  /*6a10*/  UTCHMMA tmem[UR26], gdesc[UR24], tmem[UR10], tmem[UR48], idesc[UR49], UPT ;  /* 0x00ff30181a0079ea */ /* 0x0003e2000b80000a */
[----:B------:R1:W-:Y:S01]  /*6a20*/  UTCHMMA tmem[UR27], gdesc[UR30], tmem[UR10], tmem[UR50], idesc[UR51], UPT ;  /* 0x00ff321e1b0079ea */ /* 0x0003e2000b80000a */
[----:B------:R1:W-:Y:S01]  /*6a30*/  UTCBAR [UR32], URZ ;  /* 0x000000ff200073e9 */ /* 0x0003e200080000ff */
[----:B------:R-:W-:Y:S01]  /*6a40*/  NOP ;  /* 0x0000000000007918 */ /* 0x000fe20000000000 */
.L_x_7:
[----:B------:R-:W-:Y:S01]  /*6a50*/  SHF.L.U64.HI R7, R68, 0x2, R8 ;  /* 0x0000000244077819 */ /* 0x000fe20000010208 */
[----:B------:R-:W-:Y:S01]  /*6a60*/  BAR.SYNC.DEFER_BLOCKING 0x0 ;  /* 0x0000000000007b1d */ /* 0x000fe20000010000 */
[----:B------:R-:W-:Y:S01]  /*6a70*/  IADD3 R4, P0, PT, R74, R9, RZ ;  /* 0x000000094a047210 */ /* 0x000fe20007f1e0ff */
[----:B------:R-:W-:-:S04]  /*6a80*/  VIADD R6, R251, 0xffffff7f ;  /* 0xffffff7ffb067836 */ /* 0x000fc80000000000 */
[----:B------:R-:W-:Y:S01]  /*6a90*/  IMAD.X R5, R75, 0x1, R7, P0 ;  /* 0x000000014b057824 */ /* 0x000fe200000e0607 */
[----:B------:R-:W-:Y:S01]  /*6aa0*/  ISETP.GE.U32.AND P0, PT, R6, 0x7fffff40, PT ;  /* 0x7fffff400600780c */ /* 0x000fe20003f06070 */
[----:B------:R3:W-:Y:S01]  /*6ab0*/  STL [R1+0x40], R7 ;  /* 0x0000400701007387 */ /* 0x0007e20000100800 */
[----:B------:R-:W-:-:S03]  /*6ac0*/  VIADD R6, R251, 0xffffff7e ;  /* 0xffffff7efb067836 */ /* 0x000fc60000000000 */
[----:B------:R-:W4:Y:S04]  /*6ad0*/  LDL.LU.64 R20, [R1+0x50] ;  /* 0x0000500001147983 */ /* 0x000f280000300a00 */
[----:B------:R-:W5:Y:S04]  /*6ae0*/  LDL.LU.64 R18, [R1+0x38] ;  /* 0x0000380001127983 */ /* 0x000f680000300a00 */
[----:B--2---:R-:W2:Y:S04]  /*6af0*/  LDL.LU.64 R24, [R1+0x30] ;  /* 0x0000300001187983 */ /* 0x004ea80000300a00 */
[----:B------:R-:W2:Y:S04]  /*6b00*/  LDL.LU.64 R22, [R1+0x28] ;  /* 0x0000280001167983 */ /* 0x000ea80000300a00 */
[----:B------:R-:W2:Y:S04]  /*6b10*/  LDL.LU.64 R28, [R1+0x20] ;  /* 0x00002000011c7983 */ /* 0x000ea80000300a00 */
[----:B------:R-:W2:Y:S04]  /*6b20*/  LDL.LU.64 R26, [R1+0x18] ;  /* 0x00001800011a7983 */ /* 0x000ea80000300a00 */
[----:B------:R-:W2:Y:S04]  /*6b30*/  LDL.LU.64 R32, [R1+0x10] ;  /* 0x0000100001207983 */ /* 0x000ea80000300a00 */
[----:B------:R-:W2:Y:S04]  /*6b40*/  LDL.LU.64 R30, [R1+0x8] ;  /* 0x00000800011e7983 */ /* 0x000ea80000300a00 */
[----:B------:R-:W2:Y:S04]  /*6b50*/  LDL.LU.64 R34, [R1] ;  /* 0x0000000001227983 */ /* 0x000ea80000300a00 */
[----:B------:R-:W-:Y:S01]  /*6b60*/  @!PT LDS RZ, [RZ] ;  /* 0x00000000fffff984 */ /* 0x000fe20000000800 */
[----:B------:R-:W-:Y:S01]  /*6b70*/  @!PT LDS RZ, [RZ] ;  /* 0x00000000fffff984 */ /* 0x000fe20000000800 */
[----:B------:R-:W-:Y:S01]  /*6b80*/  @!PT LDS RZ, [RZ] ;  /* 0x00000000fffff984 */ /* 0x000fe20000000800 */
[----:B------:R1:W-:Y:S02]  /*6b90*/  LDGSTS.E [R249], desc[UR28][R4.64], !P0 ;  /* 0x0000000004f97fae */ /* 0x0003e4000c1a101c */
[----:B-1----:R-:W-:-:S05]  /*6ba0*/  IADD3 R4, P0, PT, R222, R9, RZ ;  /* 0x00000009de047210 */ /* 0x002fca0007f1e0ff */
[----:B------:R-:W-:Y:S01]  /*6bb0*/  IMAD.X R5, R223, 0x1, R7, P0 ;  /* 0x00000001df057824 */ /* 0x000fe200000e0607 */
[----:B------:R-:W-:-:S13]  /*6bc0*/  ISETP.GE.U32.AND P0, PT, R6, 0x7fffff3f, PT ;  /* 0x7fffff3f0600780c */ /* 0x000fda0003f06070 */
[----:B------:R1:W-:Y:S02]  /*6bd0*/  LDGSTS.E [R249+0x4], desc[UR28][R4.64], !P0 ;  /* 0x0000400004f97fae */ /* 0x0003e4000c1a101c */
[----:B-1----:R-:W-:-:S05]  /*6be0*/  VIADD R4, R251, 0xffffff7d ;  /* 0xffffff7dfb047836 */ /* 0x002fca0000000000 */
[----:B------:R-:W-:Y:S01]  /*6bf0*/  ISETP.GE.U32.AND P2, PT, R4, 0x7fffff3e, PT ;  /* 0x7fffff3e0400780c */ /* 0x000fe20003f46070 */
[----:B------:R-:W-:-:S05]  /*6c00*/  VIADD R4, R251, 0xffffff7c ;  /* 0xffffff7cfb047836 */ /* 0x000fca0000000000 */
[----:B------:R-:W-:Y:S02]  /*6c10*/  ISETP.GE.U32.AND P0, PT, R4, 0x7fffff3d, PT ;  /* 0x7fffff3d0400780c */ /* 0x000fe40003f06070 */
[----:B------:R-:W-:Y:S01]  /*6c20*/  IADD3 R4, P4, PT, R224, R9, RZ ;  /* 0x00000009e0047210 */ /* 0x000fe20007f9e0ff */
[----:B------:R-:W-:-:S04]  /*6c30*/  IMAD.SHL.U32 R224, R68, 0x4, RZ ;  /* 0x0000000444e07824 */ /* 0x000fc800078e00ff */
[----:B------:R-:W-:Y:S01]  /*6c40*/  IMAD.X R5, R225, 0x1, R7, P4 ;  /* 0x00000001e1057824 */ /* 0x000fe200020e0607 */
[----:B------:R-:W-:Y:S02]  /*6c50*/  SHF.L.U64.HI R225, R68, 0x2, R8 ;  /* 0x0000000244e17819 */ /* 0x000fe40000010208 */
[----:B------:R-:W-:Y:S02]  /*6c60*/  IADD3 R6, P4, PT, R226, R224, RZ ;  /* 0x000000e0e2067210 */ /* 0x000fe40007f9e0ff */
[----:B------:R1:W-:Y:S03]  /*6c70*/  LDGSTS.E [R249+0x8], desc[UR28][R4.64], !P2 ;  /* 0x0000800004f97fae */ /* 0x0003e6000d1a101c */
[----:B---3--:R-:W-:-:S05]  /*6c80*/  IMAD.X R7, R227, 0x1, R225, P4 ;  /* 0x00000001e3077824 */ /* 0x008fca00020e06e1 */
[----:B------:R3:W-:Y:S01]  /*6c90*/  LDGSTS.E [R249+0xc], desc[UR28][R6.64], !P0 ;  /* 0x0000c00006f97fae */ /* 0x0007e2000c1a101c */
[----:B-1----:R-:W-:-:S05]  /*6ca0*/  VIADD R4, R251, 0xffffff7b ;  /* 0xffffff7bfb047836 */ /* 0x002fca0000000000 */
[----:B------:R-:W-:Y:S01]  /*6cb0*/  ISETP.GE.U32.AND P2, PT, R4, 0x7fffff3c, PT ;  /* 0x7fffff3c0400780c */ /* 0x000fe20003f46070 */
[----:B------:R-:W-:-:S05]  /*6cc0*/  VIADD R4, R251, 0xffffff7a ;  /* 0xffffff7afb047836 */ /* 0x000fca0000000000 */
[----:B------:R-:W-:Y:S02]  /*6cd0*/  ISETP.GE.U32.AND P0, PT, R4, 0x7fffff3b, PT ;  /* 0x7fffff3b0400780c */ /* 0x000fe40003f06070 */
[----:B------:R-:W-:-:S05]  /*6ce0*/  IADD3 R4, P4, PT, R228, R224, RZ ;  /* 0x000000e0e4047210 */ /* 0x000fca0007f9e0ff */
[----:B------:R-:W-:Y:S01]  /*6cf0*/  IMAD.X R5, R229, 0x1, R225, P4 ;  /* 0x00000001e5057824 */ /* 0x000fe200020e06e1 */
[----:B---3--:R-:W-:-:S04]  /*6d00*/  IADD3 R6, P4, PT, R230, R224, RZ ;  /* 0x000000e0e6067210 */ /* 0x008fc80007f9e0ff */
[----:B------:R1:W-:Y:S01]  /*6d10*/  LDGSTS.E [R249+0x10], desc[UR28][R4.64], !P2 ;  /* 0x0001000004f97fae */ /* 0x0003e2000d1a101c */
[----:B------:R-:W-:-:S05]  /*6d20*/  IMAD.X R7, R231, 0x1, R225, P4 ;  /* 0x00000001e7077824 */ /* 0x000fca00020e06e1 */
        /* <DEDUP_REMOVED lines=23> */
[----:B---3--:R-:W-:Y:S01]  /*6ea0*/  VIADD R6, R251, 0xffffff6c ;  /* 0xffffff6cfb067836 */ /* 0x008fe20000000000 */
[----:B------:R-:W-:-:S05]  /*6eb0*/  IADD3 R4, P0, PT, R240, R224, RZ ;  /* 0x000000e0f0047210 */ /* 0x000fca0007f1e0ff */
[----:B------:R-:W-:Y:S01]  /*6ec0*/  IMAD.X R5, R241, 0x1, R225, P0 ;  /* 0x00000001f1057824 */ /* 0x000fe200000e06e1 */
[----:B------:R-:W-:Y:S01]  /*6ed0*/  ISETP.GE.U32.AND P0, PT, R6, 0x7fffff2d, PT ;  /* 0x7fffff2d0600780c */ /* 0x000fe20003f06070 */
[----:B------:R-:W-:-:S04]  /*6ee0*/  VIADD R6, R251, 0xffffff6d ;  /* 0xffffff6dfb067836 */ /* 0x000fc80000000000 */
[----:B------:R1:W-:Y:S01]  /*6ef0*/  LDGSTS.E [R249+0x28], desc[UR28][R4.64], !P4 ;  /* 0x0002800004f97fae */ /* 0x0003e2000e1a101c */
[----:B------:R-:W-:Y:S01]  /*6f00*/  ISETP.GE.U32.AND P2, PT, R6, 0x7fffff2e, PT ;  /* 0x7fffff2e0600780c */ /* 0x000fe20003f46070 */
[----:B------:R-:W-:Y:S01]  /*6f10*/  VIADD R6, R251, 0xffffff6f ;  /* 0xffffff6ffb067836 */ /* 0x000fe20000000000 */
[----:B-1----:R-:W-:Y:S02]  /*6f20*/  SEL R4, RZ, 0x1, P0 ;  /* 0x00000001ff047807 */ /* 0x002fe40000000000 */
[----:B------:R-:W-:-:S05]  /*6f30*/  SEL R5, RZ, 0x1fffe, P2 ;  /* 0x0001fffeff057807 */ /* 0x000fca0001000000 */
[----:B------:R-:W-:Y:S02]  /*6f40*/  IMAD.IADD R4, R4, 0x1, R5 ;  /* 0x0000000104047824 */ /* 0x000fe400078e0205 */
[----:B------:R-:W-:Y:S01]  /*6f50*/  VIADD R5, R251, 0xffffff6e ;  /* 0xffffff6efb057836 */ /* 0x000fe20000000000 */
[----:B------:R-:W-:-:S04]  /*6f60*/  ISETP.GE.U32.AND P2, PT, R6, 0x7fffff30, PT ;  /* 0x7fffff300600780c */ /* 0x000fc80003f46070 */
[----:B------:R-:W-:Y:S02]  /*6f70*/  ISETP.GE.U32.AND P0, PT, R5, 0x7fffff2f, PT ;  /* 0x7fffff2f0500780c */ /* 0x000fe40003f06070 */
[----:B------:R-:W-:Y:S02]  /*6f80*/  LOP3.LUT R74, R4, 0x3, RZ, 0xc0, !PT ;  /* 0x00000003044a7812 */ /* 0x000fe400078ec0ff */
[----:B------:R-:W-:Y:S02]  /*6f90*/  SEL R4, RZ, 0x4, P0 ;  /* 0x00000004ff047807 */ /* 0x000fe40000000000 */
[----:B------:R-:W-:-:S04]  /*6fa0*/  SEL R5, RZ, 0x7fff8, P2 ;  /* 0x0007fff8ff057807 */ /* 0x000fc80001000000 */
[----:B------:R-:W-:Y:S01]  /*6fb0*/  IADD3 R74, PT, PT, R74, R5, R4 ;  /* 0x000000054a4a7210 */ /* 0x000fe20007ffe004 */
[C---:B------:R-:W-:Y:S02]  /*6fc0*/  VIADD R4, R251.reuse, 0xffffff74 ;  /* 0xffffff74fb047836 */ /* 0x040fe40000000000 */
[----:B------:R-:W-:-:S03]  /*6fd0*/  VIADD R6, R251, 0xffffff68 ;  /* 0xffffff68fb067836 */ /* 0x000fc60000000000 */
[----:B------:R-:W-:Y:S02]  /*6fe0*/  ISETP.GE.U32.AND P5, PT, R4, 0x7fffff35, PT ;  /* 0x7fffff350400780c */ /* 0x000fe40003fa6070 */
[----:B------:R-:W-:Y:S01]  /*6ff0*/  IADD3 R4, P0, PT, R242, R224, RZ ;  /* 0x000000e0f2047210 */ /* 0x000fe20007f1e0ff */
[----:B------:R-:W-:-:S04]  /*7000*/  VIADD R7, R251, 0xffffff69 ;  /* 0xffffff69fb077836 */ /* 0x000fc80000000000 */
[----:B------:R-:W-:Y:S01]  /*7010*/  IMAD.X R5, R243, 0x1, R225, P0 ;  /* 0x00000001f3057824 */ /* 0x000fe200000e06e1 */
[----:B------:R-:W-:Y:S01]  /*7020*/  ISETP.GE.U32.AND P0, PT, R6, 0x7fffff29, PT ;  /* 0x7fffff290600780c */ /* 0x000fe20003f06070 */
[----:B------:R-:W-:Y:S01]  /*7030*/  VIADD R6, R251, 0xffffff6a ;  /* 0xffffff6afb067836 */ /* 0x000fe20000000000 */
[----:B------:R-:W-:-:S03]  /*7040*/  ISETP.GE.U32.AND P4, PT, R7, 0x7fffff2a, PT ;  /* 0x7fffff2a0700780c */ /* 0x000fc60003f86070 */
[----:B------:R1:W-:Y:S01]  /*7050*/  LDGSTS.E [R249+0x2c], desc[UR28][R4.64], !P5 ;  /* 0x0002c00004f97fae */ /* 0x0003e2000e9a101c */
[----:B------:R-:W-:Y:S01]  /*7060*/  ISETP.GE.U32.AND P2, PT, R6, 0x7fffff2b, PT ;  /* 0x7fffff2b0600780c */ /* 0x000fe20003f46070 */
[C---:B------:R-:W-:Y:S01]  /*7070*/  VIADD R6, R251.reuse, 0xffffff6b ;  /* 0xffffff6bfb067836 */ /* 0x040fe20000000000 */
[----:B-1----:R-:W-:Y:S02]  /*7080*/  SEL R4, RZ, 0x1, P0 ;  /* 0x00000001ff047807 */ /* 0x002fe40000000000 */
[----:B------:R-:W-:Y:S02]  /*7090*/  SEL R5, RZ, 0x1fffe, P4 ;  /* 0x0001fffeff057807 */ /* 0x000fe40002000000 */
[----:B------:R-:W-:Y:S01]  /*70a0*/  ISETP.GE.U32.AND P4, PT, R6, 0x7fffff2c, PT ;  /* 0x7fffff2c0600780c */ /* 0x000fe20003f86070 */
[----:B------:R-:W-:Y:S02]  /*70b0*/  VIADD R6, R251, 0xffffff61 ;  /* 0xffffff61fb067836 */ /* 0x000fe40000000000 */
[----:B------:R-:W-:-:S02]  /*70c0*/  IMAD.IADD R4, R4, 0x1, R5 ;  /* 0x0000000104047824 */ /* 0x000fc400078e0205 */
[----:B------:R-:W-:Y:S01]  /*70d0*/  VIADD R5, R251, 0xffffff60 ;  /* 0xffffff60fb057836 */ /* 0x000fe20000000000 */
[----:B------:R-:W-:Y:S02]  /*70e0*/  ISETP.GE.U32.AND P5, PT, R6, 0x7fffff22, PT ;  /* 0x7fffff220600780c */ /* 0x000fe40003fa6070 */
[----:B------:R-:W-:Y:S02]  /*70f0*/  SEL R6, RZ, 0x4, P2 ;  /* 0x00000004ff067807 */ /* 0x000fe40001000000 */
[----:B------:R-:W-:Y:S02]  /*7100*/  ISETP.GE.U32.AND P0, PT, R5, 0x7fffff21, PT ;  /* 0x7fffff210500780c */ /* 0x000fe40003f06070 */
[----:B------:R-:W-:Y:S02]  /*7110*/  LOP3.LUT R4, R4, 0x3, RZ, 0xc0, !PT ;  /* 0x0000000304047812 */ /* 0x000fe400078ec0ff */
[----:B------:R-:W-:-:S04]  /*7120*/  SEL R5, RZ, 0x7fff8, P4 ;  /* 0x0007fff8ff057807 */ /* 0x000fc80002000000 */
[----:B------:R-:W-:Y:S02]  /*7130*/  IADD3 R6, PT, PT, R4, R5, R6 ;  /* 0x0000000504067210 */ /* 0x000fe40007ffe006 */
[----:B------:R-:W-:Y:S02]  /*7140*/  SEL R4, RZ, 0x1fffe, P5 ;  /* 0x0001fffeff047807 */ /* 0x000fe40002800000 */
[----:B------:R-:W-:Y:S01]  /*7150*/  SEL R5, RZ, 0x1, P0 ;  /* 0x00000001ff057807 */ /* 0x000fe20000000000 */
[----:B------:R-:W-:-:S04]  /*7160*/  VIADD R7, R251, 0xffffff63 ;  /* 0xffffff63fb077836 */ /* 0x000fc80000000000 */
        /* <DEDUP_REMOVED lines=10> */
[----:B------:R-:W-:Y:S01]  /*7210*/  ISETP.GE.U32.AND P5, PT, R4, 0x7fffff25, PT ;  /* 0x7fffff250400780c */ /* 0x000fe20003fa6070 */
[----:B------:R-:W-:Y:S01]  /*7220*/  VIADD R4, R251, 0xffffff66 ;  /* 0xffffff66fb047836 */ /* 0x000fe20000000000 */
[----:B------:R-:W-:Y:S01]  /*7230*/  ISETP.GE.U32.AND P6, PT, R7, 0x7fffff26, PT ;  /* 0x7fffff260700780c */ /* 0x000fe20003fc6070 */
[----:B------:R-:W-:-:S03]  /*7240*/  VIADD R7, R251, 0xffffff67 ;  /* 0xffffff67fb077836 */ /* 0x000fc60000000000 */
[----:B------:R-:W-:Y:S02]  /*7250*/  ISETP.GE.U32.AND P4, PT, R4, 0x7fffff27, PT ;  /* 0x7fffff270400780c */ /* 0x000fe40003f86070 */
[----:B------:R-:W-:Y:S02]  /*7260*/  ISETP.GE.U32.AND P2, PT, R7, 0x7fffff28, PT ;  /* 0x7fffff280700780c */ /* 0x000fe40003f46070 */
[----:B------:R-:W-:Y:S02]  /*7270*/  SEL R4, RZ, 0x1, P5 ;  /* 0x00000001ff047807 */ /* 0x000fe40002800000 */
[----:B------:R-:W-:-:S05]  /*7280*/  SEL R7, RZ, 0x1fffe, P6 ;  /* 0x0001fffeff077807 */ /* 0x000fca0003000000 */
[----:B------:R-:W-:Y:S02]  /*7290*/  IMAD.IADD R4, R4, 0x1, R7 ;  /* 0x0000000104047824 */ /* 0x000fe400078e0207 */
[----:B------:R-:W-:-:S03]  /*72a0*/  VIADD R7, R251, 0xffffff73 ;  /* 0xffffff73fb077836 */ /* 0x000fc60000000000 */
[----:B------:R-:W-:Y:S02]  /*72b0*/  LOP3.LUT R9, R4, 0x3, RZ, 0xc0, !PT ;  /* 0x0000000304097812 */ /* 0x000fe400078ec0ff */
[----:B------:R-:W-:Y:S02]  /*72c0*/  ISETP.GE.U32.AND P5, PT, R7, 0x7fffff34, PT ;  /* 0x7fffff340700780c */ /* 0x000fe40003fa6070 */
[----:B------:R-:W-:Y:S02]  /*72d0*/  SEL R4, RZ, 0x4, P4 ;  /* 0x00000004ff047807 */ /* 0x000fe40002000000 */
[----:B------:R-:W-:-:S04]  /*72e0*/  SEL R7, RZ, 0x7fff8, P2 ;  /* 0x0007fff8ff077807 */ /* 0x000fc80001000000 */
[----:B------:R-:W-:Y:S02]  /*72f0*/  IADD3 R9, PT, PT, R9, R7, R4 ;  /* 0x0000000709097210 */ /* 0x000fe40007ffe004 */
[----:B------:R-:W-:Y:S01]  /*7300*/  IADD3 R4, P2, PT, R244, R224, RZ ;  /* 0x000000e0f4047210 */ /* 0x000fe20007f5e0ff */
[----:B------:R-:W-:Y:S01]  /*7310*/  IMAD.SHL.U32 R6, R6, 0x100, RZ ;  /* 0x0000010006067824 */ /* 0x000fe200078e00ff */
[----:B------:R-:W-:Y:S01]  /*7320*/  LOP3.LUT R7, R5, 0xf, RZ, 0xc0, !PT ;  /* 0x0000000f05077812 */ /* 0x000fe200078ec0ff */
[----:B------:R-:W-:Y:S02]  /*7330*/  IMAD.SHL.U32 R223, R71, 0x4, RZ ;  /* 0x0000000447df7824 */ /* 0x000fe400078e00ff */
[----:B------:R-:W-:Y:S01]  /*7340*/  IMAD.X R5, R245, 0x1, R225, P2 ;  /* 0x00000001f5057824 */ /* 0x000fe200010e06e1 */
[----:B------:R-:W-:Y:S02]  /*7350*/  SHF.R.S32.HI R222, RZ, 0x1f, R71 ;  /* 0x0000001fffde7819 */ /* 0x000fe40000011447 */
[----:B------:R-:W-:-:S02]  /*7360*/  LOP3.LUT R6, R6, 0xf00, RZ, 0xe2, !PT ;  /* 0x00000f0006067812 */ /* 0x000fc400078ee2ff */
[----:B------:R1:W-:Y:S01]  /*7370*/  LDGSTS.E [R249+0x30], desc[UR28][R4.64], !P5 ;  /* 0x0003000004f97fae */ /* 0x0003e2000e9a101c */
[----:B------:R-:W-:Y:S02]  /*7380*/  SHF.L.U64.HI R75, R71, 0x2, R222 ;  /* 0x00000002474b7819 */ /* 0x000fe400000102de */
[----:B------:R-:W-:Y:S01]  /*7390*/  IMAD R74, R74, 0x1000, R6 ;  /* 0x000010004a4a7824 */ /* 0x000fe200078e0206 */
[-C--:B------:R-:W-:Y:S02]  /*73a0*/  IADD3 R6, P4, PT, R152, R223.reuse, RZ ;  /* 0x000000df98067210 */ /* 0x080fe40007f9e0ff */
[----:B-1----:R-:W-:Y:S01]  /*73b0*/  IADD3 R4, P2, PT, R150, R223, RZ ;  /* 0x000000df96047210 */ /* 0x002fe20007f5e0ff */
[----:B------:R-:W-:-:S04]  /*73c0*/  IMAD R9, R9, 0x10, R7 ;  /* 0x0000001009097824 */ /* 0x000fc800078e0207 */
[--C-:B------:R-:W-:Y:S01]  /*73d0*/  IMAD.X R5, R151, 0x1, R75.reuse, P2 ;  /* 0x0000000197057824 */ /* 0x100fe200010e064b */
[-C--:B------:R-:W-:Y:S01]  /*73e0*/  IADD3 R10, P2, PT, R154, R223.reuse, RZ ;  /* 0x000000df9a0a7210 */ /* 0x080fe20007f5e0ff */
[----:B------:R-:W-:Y:S01]  /*73f0*/  IMAD.X R7, R153, 0x1, R75, P4 ;  /* 0x0000000199077824 */ /* 0x000fe200020e064b */
[----:B------:R-:W-:-:S03]  /*7400*/  IADD3 R12, P4, PT, R156, R223, RZ ;  /* 0x000000df9c0c7210 */ /* 0x000fc60007f9e0ff */
[--C-:B------:R-:W-:Y:S01]  /*7410*/  IMAD.X R11, R155, 0x1, R75.reuse, P2 ;  /* 0x000000019b0b7824 */ /* 0x100fe200010e064b */
[-C--:B----4-:R-:W-:Y:S01]  /*7420*/  IADD3 R14, P2, PT, R20, R224.reuse, RZ ;  /* 0x000000e0140e7210 */ /* 0x090fe20007f5e0ff */
[----:B------:R-:W-:Y:S01]  /*7430*/  IMAD.X R13, R157, 0x1, R75, P4 ;  /* 0x000000019d0d7824 */ /* 0x000fe200020e064b */
[----:B-----5:R-:W-:-:S03]  /*7440*/  IADD3 R16, P4, PT, R18, R224, RZ ;  /* 0x000000e012107210 */ /* 0x020fc60007f9e0ff */
[--C-:B------:R-:W-:Y:S01]  /*7450*/  IMAD.X R15, R21, 0x1, R225.reuse, P2 ;  /* 0x00000001150f7824 */ /* 0x100fe200010e06e1 */
[-C--:B--2---:R-:W-:Y:S01]  /*7460*/  IADD3 R18, P2, PT, R24, R224.reuse, RZ ;  /* 0x000000e018127210 */ /* 0x084fe20007f5e0ff */
[----:B------:R-:W-:Y:S01]  /*7470*/  IMAD.X R17, R19, 0x1, R225, P4 ;  /* 0x0000000113117824 */ /* 0x000fe200020e06e1 */
[----:B------:R-:W-:-:S03]  /*7480*/  IADD3 R20, P4, PT, R22, R224, RZ ;  /* 0x000000e016147210 */ /* 0x000fc60007f9e0ff */
[--C-:B------:R-:W-:Y:S01]  /*7490*/  IMAD.X R19, R25, 0x1, R225.reuse, P2 ;  /* 0x0000000119137824 */ /* 0x100fe200010e06e1 */
[-C--:B------:R-:W-:Y:S01]  /*74a0*/  IADD3 R22, P2, PT, R28, R224.reuse, RZ ;  /* 0x000000e01c167210 */ /* 0x080fe20007f5e0ff */
        /* <DEDUP_REMOVED lines=84> */
[--C-:B------:R-:W-:Y:S01]  /*79f0*/  IMAD.X R111, R147, 0x1, R225.reuse, P4 ;  /* 0x00000001936f7824 */ /* 0x100fe200020e06e1 */
[-C--:B------:R-:W-:Y:S01]  /*7a00*/  IADD3 R114, P4, PT, R212, R224.reuse, RZ ;  /* 0x000000e0d4727210 */ /* 0x080fe20007f9e0ff */
[----:B------:R-:W-:Y:S02]  /*7a10*/  VIADD R118, R251, 0xffffff72 ;  /* 0xffffff72fb767836 */ /* 0x000fe40000000000 */
[--C-:B------:R-:W-:Y:S01]  /*7a20*/  IMAD.X R113, R149, 0x1, R225.reuse, P2 ;  /* 0x0000000195717824 */ /* 0x100fe200010e06e1 */
[----:B------:R-:W-:Y:S02]  /*7a30*/  IADD3 R116, P2, PT, R214, R224, RZ ;  /* 0x000000e0d6747210 */ /* 0x000fe40007f5e0ff */
[----:B------:R-:W-:Y:S01]  /*7a40*/  LOP3.LUT R9, R9, 0xff, RZ, 0xc0, !PT ;  /* 0x000000ff09097812 */ /* 0x000fe200078ec0ff */
[----:B------:R-:W-:-:S02]  /*7a50*/  IMAD.X R115, R213, 0x1, R225, P4 ;  /* 0x00000001d5737824 */ /* 0x000fc400020e06e1 */
[----:B------:R-:W-:Y:S01]  /*7a60*/  IMAD.X R117, R215, 0x1, R225, P2 ;  /* 0x00000001d7757824 */ /* 0x000fe200010e06e1 */
[----:B------:R-:W-:Y:S02]  /*7a70*/  ISETP.GE.U32.AND P2, PT, R118, 0x7fffff33, PT ;  /* 0x7fffff337600780c */ /* 0x000fe40003f46070 */
[-C--:B------:R-:W-:Y:S01]  /*7a80*/  IADD3 R118, P4, PT, R216, R224.reuse, RZ ;  /* 0x000000e0d8767210 */ /* 0x080fe20007f9e0ff */
[----:B------:R-:W-:Y:S02]  /*7a90*/  IMAD.IADD R9, R74, 0x1, R9 ;  /* 0x000000014a097824 */ /* 0x000fe400078e0209 */
[----:B------:R-:W-:Y:S02]  /*7aa0*/  VIADD R74, R251, 0xffffff71 ;  /* 0xffffff71fb4a7836 */ /* 0x000fe40000000000 */
[--C-:B------:R-:W-:Y:S01]  /*7ab0*/  IMAD.X R119, R217, 0x1, R225.reuse, P4 ;  /* 0x00000001d9777824 */ /* 0x100fe200020e06e1 */
[----:B------:R-:W-:Y:S01]  /*7ac0*/  IADD3 R120, P4, PT, R218, R224, RZ ;  /* 0x000000e0da787210 */ /* 0x000fe20007f9e0ff */
[C---:B------:R-:W-:Y:S01]  /*7ad0*/  VIADD R122, R251.reuse, 0xffffff70 ;  /* 0xffffff70fb7a7836 */ /* 0x040fe20000000000 */
[----:B------:R-:W-:Y:S01]  /*7ae0*/  ISETP.GE.U32.AND P6, PT, R74, 0x7fffff32, PT ;  /* 0x7fffff324a00780c */ /* 0x000fe20003fc6070 */
[----:B------:R-:W-:Y:S01]  /*7af0*/  VIADD R124, R251, 0xffffff5e ;  /* 0xffffff5efb7c7836 */ /* 0x000fe20000000000 */
[----:B------:R-:W-:Y:S01]  /*7b00*/  LOP3.LUT R9, R9, 0xffff, RZ, 0xc0, !PT ;  /* 0x0000ffff09097812 */ /* 0x000fe200078ec0ff */
[----:B------:R-:W-:Y:S01]  /*7b10*/  IMAD.X R121, R219, 0x1, R225, P4 ;  /* 0x00000001db797824 */ /* 0x000fe200020e06e1 */
[----:B------:R-:W-:Y:S01]  /*7b20*/  ISETP.GE.U32.AND P4, PT, R122, 0x7fffff31, PT ;  /* 0x7fffff317a00780c */ /* 0x000fe20003f86070 */
[----:B------:R1:W-:Y:S01]  /*7b30*/  LDGSTS.E [R249+0x34], desc[UR28][R14.64], !P2 ;  /* 0x000340000ef97fae */ /* 0x0003e2000d1a101c */
[----:B------:R-:W-:Y:S01]  /*7b40*/  SHF.R.U32.HI R74, RZ, 0xf, R9 ;  /* 0x0000000fff4a7819 */ /* 0x000fe20000011609 */
[----:B------:R-:W-:Y:S01]  /*7b50*/  VIADD R123, R251, 0xffffff5d ;  /* 0xffffff5dfb7b7836 */ /* 0x000fe20000000000 */
[----:B------:R-:W2:Y:S02]  /*7b60*/  LDC R224, c[0x0][0x3a0] ;  /* 0x0000e800ffe07b82 */ /* 0x000ea40000000800 */
[----:B------:R-:W-:-:S03]  /*7b70*/  LOP3.LUT P5, RZ, R74, 0x1, RZ, 0xc0, !PT ;  /* 0x000000014aff7812 */ /* 0x000fc600078ac0ff */
[----:B------:R3:W-:Y:S01]  /*7b80*/  LDGSTS.E [R249+0x38], desc[UR28][R16.64], !P6 ;  /* 0x0003800010f97fae */ /* 0x0007e2000f1a101c */
[----:B-1----:R-:W-:-:S03]  /*7b90*/  SHF.R.U32.HI R15, RZ, 0xe, R9 ;  /* 0x0000000eff0f7819 */ /* 0x002fc60000011609 */
[----:B------:R1:W-:Y:S01]  /*7ba0*/  LDGSTS.E [R249+0x3c], desc[UR28][R18.64], !P4 ;  /* 0x0003c00012f97fae */ /* 0x0003e2000e1a101c */
[----:B------:R-:W-:-:S05]  /*7bb0*/  LOP3.LUT P2, RZ, R15, 0x1, RZ, 0xc0, !PT ;  /* 0x000000010fff7812 */ /* 0x000fca000784c0ff */
[----:B------:R4:W-:Y:S01]  /*7bc0*/  LDGSTS.E [R249+0x40], desc[UR28][R20.64], P5 ;  /* 0x0004000014f97fae */ /* 0x0009e2000a9a101c */
[--C-:B---3--:R-:W-:Y:S02]  /*7bd0*/  SHF.R.U32.HI R16, RZ, 0xd, R9.reuse ;  /* 0x0000000dff107819 */ /* 0x108fe40000011609 */
[--C-:B------:R-:W-:Y:S02]  /*7be0*/  SHF.R.U32.HI R17, RZ, 0xb, R9.reuse ;  /* 0x0000000bff117819 */ /* 0x100fe40000011609 */
[----:B------:R-:W-:Y:S02]  /*7bf0*/  LOP3.LUT P4, RZ, R16, 0x1, RZ, 0xc0, !PT ;  /* 0x0000000110ff7812 */ /* 0x000fe4000788c0ff */
[----:B------:R-:W-:Y:S01]  /*7c00*/  SHF.R.U32.HI R16, RZ, 0xc, R9 ;  /* 0x0000000cff107819 */ /* 0x000fe20000011609 */
[----:B------:R3:W-:Y:S03]  /*7c10*/  LDGSTS.E [R249+0x44], desc[UR28][R22.64], P2 ;  /* 0x0004400016f97fae */ /* 0x0007e600091a101c */
[----:B------:R-:W-:-:S02]  /*7c20*/  LOP3.LUT P5, RZ, R16, 0x1, RZ, 0xc0, !PT ;  /* 0x0000000110ff7812 */ /* 0x000fc400078ac0ff */
[----:B------:R-:W-:Y:S02]  /*7c30*/  LOP3.LUT P2, RZ, R17, 0x1, RZ, 0xc0, !PT ;  /* 0x0000000111ff7812 */ /* 0x000fe4000784c0ff */
[--C-:B-1----:R-:W-:Y:S02]  /*7c40*/  SHF.R.U32.HI R18, RZ, 0xa, R9.reuse ;  /* 0x0000000aff127819 */ /* 0x102fe40000011609 */
[----:B------:R-:W-:Y:S01]  /*7c50*/  SHF.R.U32.HI R19, RZ, 0x9, R9 ;  /* 0x00000009ff137819 */ /* 0x000fe20000011609 */
[----:B------:R1:W-:Y:S01]  /*7c60*/  LDGSTS.E [R249+0x48], desc[UR28][R24.64], P4 ;  /* 0x0004800018f97fae */ /* 0x0003e2000a1a101c */
[----:B------:R-:W-:-:S05]  /*7c70*/  LOP3.LUT P4, RZ, R18, 0x1, RZ, 0xc0, !PT ;  /* 0x0000000112ff7812 */ /* 0x000fca000788c0ff */
[----:B------:R5:W-:Y:S01]  /*7c80*/  LDGSTS.E [R249+0x4c], desc[UR28][R26.64], P5 ;  /* 0x0004c0001af97fae */ /* 0x000be2000a9a101c */
[----:B----4-:R-:W-:-:S03]  /*7c90*/  IADD3 R20, P5, PT, R164, R223, RZ ;  /* 0x000000dfa4147210 */ /* 0x010fc60007fbe0ff */
[----:B------:R4:W-:Y:S01]  /*7ca0*/  LDGSTS.E [R249+0x50], desc[UR28][R28.64], P2 ;  /* 0x000500001cf97fae */ /* 0x0009e200091a101c */
[----:B------:R-:W-:Y:S02]  /*7cb0*/  LOP3.LUT P2, RZ, R19, 0x1, RZ, 0xc0, !PT ;  /* 0x0000000113ff7812 */ /* 0x000fe4000784c0ff */
[----:B---3--:R-:W-:Y:S01]  /*7cc0*/  SHF.R.U32.HI R23, RZ, 0x8, R9 ;  /* 0x00000008ff177819 */ /* 0x008fe20000011609 */
[----:B------:R-:W-:Y:S01]  /*7cd0*/  IMAD.X R21, R165, 0x1, R75, P5 ;  /* 0x00000001a5157824 */ /* 0x000fe200028e064b */
[----:B------:R3:W-:Y:S02]  /*7ce0*/  LDGSTS.E [R249+0x54], desc[UR28][R30.64], P4 ;  /* 0x000540001ef97fae */ /* 0x0007e4000a1a101c */
[----:B------:R-:W-:Y:S01]  /*7cf0*/  LOP3.LUT P5, RZ, R23, 0x1, RZ, 0xc0, !PT ;  /* 0x0000000117ff7812 */ /* 0x000fe200078ac0ff */
[C---:B-1----:R-:W-:Y:S02]  /*7d00*/  VIADD R24, R251.reuse, 0xffffff4d ;  /* 0xffffff4dfb187836 */ /* 0x042fe40000000000 */
[----:B------:R-:W-:-:S04]  /*7d10*/  VIADD R25, R251, 0xffffff4c ;  /* 0xffffff4cfb197836 */ /* 0x000fc80000000000 */
[----:B------:R1:W-:Y:S01]  /*7d20*/  LDGSTS.E [R249+0x58], desc[UR28][R32.64], P2 ;  /* 0x0005800020f97fae */ /* 0x0003e200091a101c */
[----:B------:R-:W-:Y:S01]  /*7d30*/  ISETP.GE.U32.AND P2, PT, R24, 0x7fffff0e, PT ;  /* 0x7fffff0e1800780c */ /* 0x000fe20003f46070 */
[----:B------:R-:W-:Y:S01]  /*7d40*/  VIADD R24, R251, 0xffffff4e ;  /* 0xffffff4efb187836 */ /* 0x000fe20000000000 */
[----:B------:R-:W-:Y:S01]  /*7d50*/  ISETP.GE.U32.AND P4, PT, R25, 0x7fffff0d, PT ;  /* 0x7fffff0d1900780c */ /* 0x000fe20003f86070 */
[C---:B------:R-:W-:Y:S02]  /*7d60*/  VIADD R25, R251.reuse, 0xffffff4f ;  /* 0xffffff4ffb197836 */ /* 0x040fe40000000000 */
[----:B------:R1:W-:Y:S01]  /*7d70*/  LDGSTS.E [R249+0x5c], desc[UR28][R34.64], P5 ;  /* 0x0005c00022f97fae */ /* 0x0003e2000a9a101c */
[C---:B-----5:R-:W-:Y:S01]  /*7d80*/  VIADD R26, R251.reuse, 0xffffff48 ;  /* 0xffffff48fb1a7836 */ /* 0x060fe20000000000 */
[----:B------:R-:W-:Y:S01]  /*7d90*/  ISETP.GE.U32.AND P5, PT, R24, 0x7fffff0f, PT ;  /* 0x7fffff0f1800780c */ /* 0x000fe20003fa6070 */
[C---:B------:R-:W-:Y:S01]  /*7da0*/  VIADD R27, R251.reuse, 0xffffff49 ;  /* 0xffffff49fb1b7836 */ /* 0x040fe20000000000 */
[----:B------:R-:W-:Y:S01]  /*7db0*/  SEL R24, RZ, 0x1, P4 ;  /* 0x00000001ff187807 */ /* 0x000fe20002000000 */
[----:B----4-:R-:W-:Y:S01]  /*7dc0*/  VIADD R28, R251, 0xffffff4a ;  /* 0xffffff4afb1c7836 */ /* 0x010fe20000000000 */
[----:B------:R-:W-:-:S02]  /*7dd0*/  ISETP.GE.U32.AND P4, PT, R25, 0x7fffff10, PT ;  /* 0x7fffff101900780c */ /* 0x000fc40003f86070 */
[----:B------:R-:W-:Y:S01]  /*7de0*/  SEL R25, RZ, 0x1fffe, P2 ;  /* 0x0001fffeff197807 */ /* 0x000fe20001000000 */
[C---:B------:R-:W-:Y:S01]  /*7df0*/  VIADD R29, R251.reuse, 0xffffff4b ;  /* 0xffffff4bfb1d7836 */ /* 0x040fe20000000000 */
[----:B------:R-:W-:Y:S02]  /*7e00*/  ISETP.GE.U32.AND P2, PT, R26, 0x7fffff09, PT ;  /* 0x7fffff091a00780c */ /* 0x000fe40003f46070 */
[----:B------:R-:W-:Y:S02]  /*7e10*/  IADD3 R14, P6, PT, R158, R223, RZ ;  /* 0x000000df9e0e7210 */ /* 0x000fe40007fde0ff */
[----:B------:R-:W-:Y:S01]  /*7e20*/  SEL R26, RZ, 0x4, P5 ;  /* 0x00000004ff1a7807 */ /* 0x000fe20002800000 */
[----:B---3--:R-:W-:Y:S01]  /*7e30*/  VIADD R30, R251, 0xffffff44 ;  /* 0xffffff44fb1e7836 */ /* 0x008fe20000000000 */
[----:B------:R-:W-:Y:S02]  /*7e40*/  ISETP.GE.U32.AND P5, PT, R27, 0x7fffff0a, PT ;  /* 0x7fffff0a1b00780c */ /* 0x000fe40003fa6070 */
[----:B------:R-:W-:Y:S01]  /*7e50*/  SEL R27, RZ, 0x7fff8, P4 ;  /* 0x0007fff8ff1b7807 */ /* 0x000fe20002000000 */
[----:B------:R-:W-:Y:S01]  /*7e60*/  VIADD R31, R251, 0xffffff45 ;  /* 0xffffff45fb1f7836 */ /* 0x000fe20000000000 */
[----:B------:R-:W-:Y:S01]  /*7e70*/  ISETP.GE.U32.AND P4, PT, R28, 0x7fffff0b, PT ;  /* 0x7fffff0b1c00780c */ /* 0x000fe20003f86070 */
[----:B------:R-:W-:Y:S01]  /*7e80*/  IMAD.X R15, R159, 0x1, R75, P6 ;  /* 0x000000019f0f7824 */ /* 0x000fe200030e064b */
[----:B------:R-:W-:Y:S01]  /*7e90*/  SEL R28, RZ, 0x1, P2 ;  /* 0x00000001ff1c7807 */ /* 0x000fe20001000000 */
[----:B-1----:R-:W-:Y:S01]  /*7ea0*/  VIADD R32, R251, 0xffffff46 ;  /* 0xffffff46fb207836 */ /* 0x002fe20000000000 */
[----:B------:R-:W-:-:S02]  /*7eb0*/  ISETP.GE.U32.AND P2, PT, R29, 0x7fffff0c, PT ;  /* 0x7fffff0c1d00780c */ /* 0x000fc40003f46070 */
[----:B------:R-:W-:Y:S02]  /*7ec0*/  IADD3 R16, P6, PT, R160, R223, RZ ;  /* 0x000000dfa0107210 */ /* 0x000fe40007fde0ff */
[----:B------:R-:W-:Y:S01]  /*7ed0*/  SEL R29, RZ, 0x1fffe, P5 ;  /* 0x0001fffeff1d7807 */ /* 0x000fe20002800000 */
[C---:B------:R-:W-:Y:S01]  /*7ee0*/  VIADD R33, R251.reuse, 0xffffff47 ;  /* 0xffffff47fb217836 */ /* 0x040fe20000000000 */
[----:B------:R-:W-:Y:S02]  /*7ef0*/  ISETP.GE.U32.AND P5, PT, R30, 0x7fffff05, PT ;  /* 0x7fffff051e00780c */ /* 0x000fe40003fa6070 */
[----:B------:R-:W-:Y:S01]  /*7f00*/  SEL R30, RZ, 0x4, P4 ;  /* 0x00000004ff1e7807 */ /* 0x000fe20002000000 */
[----:B------:R-:W-:Y:S01]  /*7f10*/  VIADD R34, R251, 0xffffff41 ;  /* 0xffffff41fb227836 */ /* 0x000fe20000000000 */
[----:B------:R-:W-:Y:S01]  /*7f20*/  ISETP.GE.U32.AND P4, PT, R31, 0x7fffff06, PT ;  /* 0x7fffff061f00780c */ /* 0x000fe20003f86070 */
[----:B------:R-:W-:Y:S01]  /*7f30*/  IMAD.X R17, R161, 0x1, R75, P6 ;  /* 0x00000001a1117824 */ /* 0x000fe200030e064b */
[----:B------:R-:W-:Y:S01]  /*7f40*/  SEL R31, RZ, 0x7fff8, P2 ;  /* 0x0007fff8ff1f7807 */ /* 0x000fe20001000000 */
[----:B------:R-:W-:Y:S01]  /*7f50*/  VIADD R35, R251, 0xffffff42 ;  /* 0xffffff42fb237836 */ /* 0x000fe20000000000 */
[----:B------:R-:W-:-:S02]  /*7f60*/  ISETP.GE.U32.AND P2, PT, R32, 0x7fffff07, PT ;  /* 0x7fffff072000780c */ /* 0x000fc40003f46070 */
[----:B------:R-:W-:Y:S02]  /*7f70*/  IADD3 R18, P6, PT, R162, R223, RZ ;  /* 0x000000dfa2127210 */ /* 0x000fe40007fde0ff */
[----:B------:R-:W-:Y:S01]  /*7f80*/  SEL R32, RZ, 0x1, P5 ;  /* 0x00000001ff207807 */ /* 0x000fe20002800000 */
[----:B------:R-:W-:Y:S01]  /*7f90*/  VIADD R74, R251, 0xffffff43 ;  /* 0xffffff43fb4a7836 */ /* 0x000fe20000000000 */
[----:B------:R-:W-:Y:S02]  /*7fa0*/  ISETP.GE.U32.AND P5, PT, R33, 0x7fffff08, PT ;  /* 0x7fffff082100780c */ /* 0x000fe40003fa6070 */
[----:B------:R-:W-:Y:S01]  /*7fb0*/  SEL R33, RZ, 0x1fffe, P4 ;  /* 0x0001fffeff217807 */ /* 0x000fe20002000000 */
[----:B------:R-:W-:Y:S01]  /*7fc0*/  VIADD R122, R251, 0xffffff5c ;  /* 0xffffff5cfb7a7836 */ /* 0x000fe20000000000 */
[----:B------:R-:W-:Y:S01]  /*7fd0*/  ISETP.GE.U32.AND P4, PT, R34, 0x7fffff02, PT ;  /* 0x7fffff022200780c */ /* 0x000fe20003f86070 */
[----:B------:R-:W-:Y:S01]  /*7fe0*/  IMAD.X R19, R163, 0x1, R75, P6 ;  /* 0x00000001a3137824 */ /* 0x000fe200030e064b */
[----:B------:R-:W-:-:S02]  /*7ff0*/  SEL R34, RZ, 0x4, P2 ;  /* 0x00000004ff227807 */ /* 0x000fc40001000000 */
[----:B------:R-:W-:Y:S02]  /*8000*/  ISETP.GE.U32.AND P2, PT, R35, 0x7fffff03, PT ;  /* 0x7fffff032300780c */ /* 0x000fe40003f46070 */
[----:B------:R-:W-:Y:S02]  /*8010*/  IADD3 R22, P6, PT, R166, R223, RZ ;  /* 0x000000dfa6167210 */ /* 0x000fe40007fde0ff */
[----:B------:R-:W-:Y:S02]  /*8020*/  SEL R35, RZ, 0x7fff8, P5 ;  /* 0x0007fff8ff237807 */ /* 0x000fe40002800000 */
[----:B------:R-:W-:Y:S01]  /*8030*/  ISETP.GE.U32.AND P5, PT, R74, 0x7fffff04, PT ;  /* 0x7fffff044a00780c */ /* 0x000fe20003fa6070 */
[C---:B------:R-:W-:Y:S01]  /*8040*/  VIADD R125, R251.reuse, 0xffffff5f ;  /* 0xffffff5ffb7d7836 */ /* 0x040fe20000000000 */
[----:B------:R-:W-:Y:S01]  /*8050*/  SEL R74, RZ, 0x1fffe, P4 ;  /* 0x0001fffeff4a7807 */ /* 0x000fe20002000000 */
[----:B------:R-:W-:Y:S01]  /*8060*/  VIADD R126, R251, 0xffffff58 ;  /* 0xffffff58fb7e7836 */ /* 0x000fe20000000000 */
[----:B------:R-:W-:Y:S01]  /*8070*/  ISETP.GE.U32.AND P4, PT, R122, 0x7fffff1d, PT ;  /* 0x7fffff1d7a00780c */ /* 0x000fe20003f86070 */
[----:B------:R-:W-:Y:S01]  /*8080*/  IMAD.X R23, R167, 0x1, R75, P6 ;  /* 0x00000001a7177824 */ /* 0x000fe200030e064b */
[----:B------:R-:W-:Y:S01]  /*8090*/  SEL R122, RZ, 0x4, P2 ;  /* 0x00000004ff7a7807 */ /* 0x000fe20001000000 */
[C---:B------:R-:W-:Y:S01]  /*80a0*/  VIADD R128, R251.reuse, 0xffffff5a ;  /* 0xffffff5afb807836 */ /* 0x040fe20000000000 */
[----:B------:R-:W-:Y:S01]  /*80b0*/  ISETP.GE.U32.AND P2, PT, R124, 0x7fffff1f, PT ;  /* 0x7fffff1f7c00780c */ /* 0x000fe20003f46070 */
[----:B------:R-:W-:Y:S01]  /*80c0*/  VIADD R127, R251, 0xffffff59 ;  /* 0xffffff59fb7f7836 */ /* 0x000fe20000000000 */
[----:B------:R-:W-:Y:S01]  /*80d0*/  ISETP.GE.U32.AND P6, PT, R123, 0x7fffff1e, PT ;  /* 0x7fffff1e7b00780c */ /* 0x000fe20003fc6070 */
[C---:B------:R-:W-:Y:S01]  /*80e0*/  VIADD R129, R251.reuse, 0xffffff5b ;  /* 0xffffff5bfb817836 */ /* 0x040fe20000000000 */
[----:B------:R-:W-:Y:S01]  /*80f0*/  SEL R123, RZ, 0x7fff8, P5 ;  /* 0x0007fff8ff7b7807 */ /* 0x000fe20002800000 */
[----:B------:R-:W-:Y:S01]  /*8100*/  VIADD R130, R251, 0xffffff54 ;  /* 0xffffff54fb827836 */ /* 0x000fe20000000000 */
[----:B------:R-:W-:-:S02]  /*8110*/  SEL R124, RZ, 0x1, P4 ;  /* 0x00000001ff7c7807 */ /* 0x000fc40002000000 */
[----:B------:R-:W-:Y:S02]  /*8120*/  ISETP.GE.U32.AND P5, PT, R125, 0x7fffff20, PT ;  /* 0x7fffff207d00780c */ /* 0x000fe40003fa6070 */
[----:B------:R-:W-:Y:S01]  /*8130*/  ISETP.GE.U32.AND P4, PT, R126, 0x7fffff19, PT ;  /* 0x7fffff197e00780c */ /* 0x000fe20003f86070 */
[C---:B------:R-:W-:Y:S01]  /*8140*/  VIADD R132, R251.reuse, 0xffffff56 ;  /* 0xffffff56fb847836 */ /* 0x040fe20000000000 */
[----:B------:R-:W-:Y:S01]  /*8150*/  SEL R126, RZ, 0x4, P2 ;  /* 0x00000004ff7e7807 */ /* 0x000fe20001000000 */
[----:B------:R-:W-:Y:S01]  /*8160*/  VIADD R131, R251, 0xffffff55 ;  /* 0xffffff55fb837836 */ /* 0x000fe20000000000 */
[----:B------:R-:W-:Y:S02]  /*8170*/  SEL R125, RZ, 0x1fffe, P6 ;  /* 0x0001fffeff7d7807 */ /* 0x000fe40003000000 */
[----:B------:R-:W-:Y:S02]  /*8180*/  ISETP.GE.U32.AND P2, PT, R128, 0x7fffff1b, PT ;  /* 0x7fffff1b8000780c */ /* 0x000fe40003f46070 */
[----:B------:R-:W-:Y:S01]  /*8190*/  ISETP.GE.U32.AND P6, PT, R127, 0x7fffff1a, PT ;  /* 0x7fffff1a7f00780c */ /* 0x000fe20003fc6070 */
[C---:B------:R-:W-:Y:S01]  /*81a0*/  VIADD R133, R251.reuse, 0xffffff57 ;  /* 0xffffff57fb857836 */ /* 0x040fe20000000000 */
[----:B------:R-:W-:Y:S01]  /*81b0*/  SEL R127, RZ, 0x7fff8, P5 ;  /* 0x0007fff8ff7f7807 */ /* 0x000fe20002800000 */
[----:B------:R-:W-:Y:S01]  /*81c0*/  VIADD R134, R251, 0xffffff50 ;  /* 0xffffff50fb867836 */ /* 0x000fe20000000000 */
[----:B------:R-:W-:-:S02]  /*81d0*/  SEL R128, RZ, 0x1, P4 ;  /* 0x00000001ff807807 */ /* 0x000fc40002000000 */
[----:B------:R-:W-:Y:S02]  /*81e0*/  ISETP.GE.U32.AND P5, PT, R129, 0x7fffff1c, PT ;  /* 0x7fffff1c8100780c */ /* 0x000fe40003fa6070 */
[----:B------:R-:W-:Y:S01]  /*81f0*/  ISETP.GE.U32.AND P4, PT, R130, 0x7fffff15, PT ;  /* 0x7fffff158200780c */ /* 0x000fe20003f86070 */
[----:B------:R-:W-:Y:S01]  /*8200*/  VIADD R135, R251, 0xffffff51 ;  /* 0xffffff51fb877836 */ /* 0x000fe20000000000 */
[----:B------:R-:W-:Y:S01]  /*8210*/  SEL R130, RZ, 0x4, P2 ;  /* 0x00000004ff827807 */ /* 0x000fe20001000000 */
[----:B------:R-:W-:Y:S01]  /*8220*/  IMAD.IADD R24, R24, 0x1, R25 ;  /* 0x0000000118187824 */ /* 0x000fe200078e0219 */
[----:B------:R-:W-:Y:S02]  /*8230*/  SEL R129, RZ, 0x1fffe, P6 ;  /* 0x0001fffeff817807 */ /* 0x000fe40003000000 */
[----:B------:R-:W-:Y:S02]  /*8240*/  ISETP.GE.U32.AND P2, PT, R132, 0x7fffff17, PT ;  /* 0x7fffff178400780c */ /* 0x000fe40003f46070 */
[----:B------:R-:W-:Y:S01]  /*8250*/  ISETP.GE.U32.AND P6, PT, R131, 0x7fffff16, PT ;  /* 0x7fffff168300780c */ /* 0x000fe20003fc6070 */
[----:B------:R-:W-:Y:S01]  /*8260*/  VIADD R136, R251, 0xffffff52 ;  /* 0xffffff52fb887836 */ /* 0x000fe20000000000 */
[----:B------:R-:W-:-:S02]  /*8270*/  SEL R131, RZ, 0x7fff8, P5 ;  /* 0x0007fff8ff837807 */ /* 0x000fc40002800000 */
[----:B------:R-:W-:Y:S02]  /*8280*/  SEL R132, RZ, 0x1, P4 ;  /* 0x00000001ff847807 */ /* 0x000fe40002000000 */
[----:B------:R-:W-:Y:S02]  /*8290*/  ISETP.GE.U32.AND P5, PT, R133, 0x7fffff18, PT ;  /* 0x7fffff188500780c */ /* 0x000fe40003fa6070 */
[----:B------:R-:W-:Y:S01]  /*82a0*/  ISETP.GE.U32.AND P4, PT, R134, 0x7fffff11, PT ;  /* 0x7fffff118600780c */ /* 0x000fe20003f86070 */
[----:B------:R-:W-:Y:S01]  /*82b0*/  VIADD R138, R251, 0xffffff40 ;  /* 0xffffff40fb8a7836 */ /* 0x000fe20000000000 */
[----:B------:R-:W-:Y:S01]  /*82c0*/  SEL R134, RZ, 0x4, P2 ;  /* 0x00000004ff867807 */ /* 0x000fe20001000000 */
[----:B------:R-:W-:Y:S01]  /*82d0*/  IMAD.IADD R28, R28, 0x1, R29 ;  /* 0x000000011c1c7824 */ /* 0x000fe200078e021d */
[----:B------:R-:W-:Y:S02]  /*82e0*/  ISETP.GE.U32.AND P2, PT, R135, 0x7fffff12, PT ;  /* 0x7fffff128700780c */ /* 0x000fe40003f46070 */
[----:B------:R-:W-:-:S02]  /*82f0*/  LOP3.LUT R24, R24, 0x3, RZ, 0xc0, !PT ;  /* 0x0000000318187812 */ /* 0x000fc400078ec0ff */
[----:B------:R-:W-:Y:S01]  /*8300*/  SEL R135, RZ, 0x7fff8, P5 ;  /* 0x0007fff8ff877807 */ /* 0x000fe20002800000 */
[----:B------:R-:W-:Y:S01]  /*8310*/  VIADD R137, R251, 0xffffff53 ;  /* 0xffffff53fb897836 */ /* 0x000fe20000000000 */
[----:B------:R-:W-:Y:S02]  /*8320*/  ISETP.GE.U32.AND P5, PT, R136, 0x7fffff13, PT ;  /* 0x7fffff138800780c */ /* 0x000fe40003fa6070 */
[----:B------:R-:W-:Y:S02]  /*8330*/  SEL R136, RZ, 0x1, P4 ;  /* 0x00000001ff887807 */ /* 0x000fe40002000000 */
[----:B------:R-:W-:Y:S02]  /*8340*/  SEL R25, RZ, 0x1fffe, P2 ;  /* 0x0001fffeff197807 */ /* 0x000fe40001000000 */
[----:B------:R-:W-:Y:S02]  /*8350*/  IADD3 R24, PT, PT, R24, R27, R26 ;  /* 0x0000001b18187210 */ /* 0x000fe40007ffe01a */
[----:B------:R-:W-:-:S02]  /*8360*/  ISETP.GE.U32.AND P2, PT, R138, 0x7fffff01, PT ;  /* 0x7fffff018a00780c */ /* 0x000fc40003f46070 */
[----:B------:R-:W-:Y:S02]  /*8370*/  LOP3.LUT R28, R28, 0x3, RZ, 0xc0, !PT ;  /* 0x000000031c1c7812 */ /* 0x000fe400078ec0ff */
[----:B------:R-:W-:Y:S01]  /*8380*/  SHF.R.U32.HI R26, RZ, 0x7, R9 ;  /* 0x00000007ff1a7819 */ /* 0x000fe20000011609 */
[----:B------:R-:W-:Y:S01]  /*8390*/  IMAD.IADD R25, R136, 0x1, R25 ;  /* 0x0000000188197824 */ /* 0x000fe200078e0219 */
[----:B------:R-:W-:Y:S02]  /*83a0*/  SEL R27, RZ, 0x4, P5 ;  /* 0x00000004ff1b7807 */ /* 0x000fe40002800000 */
[----:B------:R-:W-:Y:S02]  /*83b0*/  ISETP.GE.U32.AND P4, PT, R137, 0x7fffff14, PT ;  /* 0x7fffff148900780c */ /* 0x000fe40003f86070 */
[----:B------:R-:W-:Y:S02]  /*83c0*/  SEL R29, RZ, 0x1, P2 ;  /* 0x00000001ff1d7807 */ /* 0x000fe40001000000 */
[----:B------:R-:W-:-:S02]  /*83d0*/  IADD3 R28, PT, PT, R28, R31, R30 ;  /* 0x0000001f1c1c7210 */ /* 0x000fc40007ffe01e */
[----:B------:R-:W-:Y:S02]  /*83e0*/  LOP3.LUT P5, RZ, R26, 0x1, RZ, 0xc0, !PT ;  /* 0x000000011aff7812 */ /* 0x000fe400078ac0ff */
[----:B------:R-:W-:Y:S01]  /*83f0*/  SHF.R.U32.HI R30, RZ, 0x6, R9 ;  /* 0x00000006ff1e7819 */ /* 0x000fe20000011609 */
[----:B------:R-:W-:Y:S01]  /*8400*/  IMAD.IADD R29, R29, 0x1, R74 ;  /* 0x000000011d1d7824 */ /* 0x000fe200078e024a */
[----:B------:R-:W-:Y:S02]  /*8410*/  SEL R26, RZ, 0x7fff8, P4 ;  /* 0x0007fff8ff1a7807 */ /* 0x000fe40002000000 */
[----:B------:R-:W-:Y:S02]  /*8420*/  LOP3.LUT P4, RZ, R30, 0x1, RZ, 0xc0, !PT ;  /* 0x000000011eff7812 */ /* 0x000fe4000788c0ff */
[----:B------:R-:W-:Y:S01]  /*8430*/  LOP3.LUT R25, R25, 0x3, RZ, 0xc0, !PT ;  /* 0x0000000319197812 */ /* 0x000fe200078ec0ff */
[----:B------:R-:W-:Y:S01]  /*8440*/  IMAD.IADD R32, R32, 0x1, R33 ;  /* 0x0000000120207824 */ /* 0x000fe200078e0221 */
[----:B------:R-:W-:Y:S01]  /*8450*/  SEL R133, RZ, 0x1fffe, P6 ;  /* 0x0001fffeff857807 */ /* 0x000fe20003000000 */
[----:B------:R-:W-:Y:S01]  /*8460*/  IMAD.IADD R128, R128, 0x1, R129 ;  /* 0x0000000180807824 */ /* 0x000fe200078e0281 */
[----:B------:R-:W-:Y:S01]  /*8470*/  IADD3 R25, PT, PT, R25, R26, R27 ;  /* 0x0000001a19197210 */ /* 0x000fe20007ffe01b */
[----:B------:R1:W-:Y:S01]  /*8480*/  LDGSTS.E [R249+0x60], desc[UR28][R36.64], P5 ;  /* 0x0006000024f97fae */ /* 0x0003e2000a9a101c */
[----:B------:R-:W-:-:S02]  /*8490*/  LOP3.LUT R29, R29, 0x3, RZ, 0xc0, !PT ;  /* 0x000000031d1d7812 */ /* 0x000fc400078ec0ff */
[----:B------:R-:W-:Y:S01]  /*84a0*/  SHF.R.U32.HI R26, RZ, 0x5, R9 ;  /* 0x00000005ff1a7819 */ /* 0x000fe20000011609 */
[----:B------:R-:W-:Y:S01]  /*84b0*/  IMAD.IADD R132, R132, 0x1, R133 ;  /* 0x0000000184847824 */ /* 0x000fe200078e0285 */
[----:B------:R-:W-:Y:S01]  /*84c0*/  LOP3.LUT R32, R32, 0x3, RZ, 0xc0, !PT ;  /* 0x0000000320207812 */ /* 0x000fe200078ec0ff */
[----:B------:R-:W-:Y:S01]  /*84d0*/  LDGSTS.E [R249+0x64], desc[UR28][R38.64], P4 ;  /* 0x0006400026f97fae */ /* 0x000fe2000a1a101c */
[----:B------:R-:W-:Y:S02]  /*84e0*/  IADD3 R29, PT, PT, R29, R123, R122 ;  /* 0x0000007b1d1d7210 */ /* 0x000fe40007ffe07a */
[----:B------:R-:W-:Y:S02]  /*84f0*/  LOP3.LUT P5, RZ, R26, 0x1, RZ, 0xc0, !PT ;  /* 0x000000011aff7812 */ /* 0x000fe400078ac0ff */
[----:B------:R-:W-:Y:S02]  /*8500*/  LOP3.LUT R128, R128, 0x3, RZ, 0xc0, !PT ;  /* 0x0000000380807812 */ /* 0x000fe400078ec0ff */
[----:B------:R-:W-:Y:S01]  /*8510*/  SHF.R.U32.HI R27, RZ, 0x4, R9 ;  /* 0x00000004ff1b7819 */ /* 0x000fe20000011609 */
[----:B------:R-:W-:Y:S01]  /*8520*/  IMAD.SHL.U32 R28, R28, 0x100, RZ ;  /* 0x000001001c1c7824 */ /* 0x000fe200078e00ff */
[----:B------:R-:W-:-:S02]  /*8530*/  IADD3 R32, PT, PT, R32, R35, R34 ;  /* 0x0000002320207210 */ /* 0x000fc40007ffe022 */
[----:B------:R-:W-:Y:S01]  /*8540*/  LOP3.LUT R29, R29, 0xf, RZ, 0xc0, !PT ;  /* 0x0000000f1d1d7812 */ /* 0x000fe200078ec0ff */
[----:B------:R-:W-:Y:S01]  /*8550*/  IMAD.IADD R124, R124, 0x1, R125 ;  /* 0x000000017c7c7824 */ /* 0x000fe200078e027d */
[----:B------:R-:W-:Y:S02]  /*8560*/  LOP3.LUT R132, R132, 0x3, RZ, 0xc0, !PT ;  /* 0x0000000384847812 */ /* 0x000fe400078ec0ff */
[----:B------:R-:W-:Y:S01]  /*8570*/  IADD3 R128, PT, PT, R128, R131, R130 ;  /* 0x0000008380807210 */ /* 0x000fe20007ffe082 */
[----:B------:R3:W-:Y:S01]  /*8580*/  LDGSTS.E [R249+0x68], desc[UR28][R40.64], P5 ;  /* 0x0006800028f97fae */ /* 0x0007e2000a9a101c */
[----:B------:R-:W-:Y:S01]  /*8590*/  LOP3.LUT P4, RZ, R27, 0x1, RZ, 0xc0, !PT ;  /* 0x000000011bff7812 */ /* 0x000fe2000788c0ff */
[----:B------:R-:W-:Y:S01]  /*85a0*/  IMAD R29, R32, 0x10, R29 ;  /* 0x00000010201d7824 */ /* 0x000fe200078e021d */
[----:B------:R-:W-:Y:S01]  /*85b0*/  IADD3 R132, PT, PT, R132, R135, R134 ;  /* 0x0000008784847210 */ /* 0x000fe20007ffe086 */
[----:B------:R-:W-:Y:S01]  /*85c0*/  IMAD.SHL.U32 R128, R128, 0x100, RZ ;  /* 0x0000010080807824 */ /* 0x000fe200078e00ff */
[----:B------:R-:W-:-:S02]  /*85d0*/  LOP3.LUT R25, R25, 0xf, RZ, 0xc0, !PT ;  /* 0x0000000f19197812 */ /* 0x000fc400078ec0ff */
[----:B------:R-:W-:Y:S02]  /*85e0*/  LOP3.LUT R28, R28, 0xf00, RZ, 0xe2, !PT ;  /* 0x00000f001c1c7812 */ /* 0x000fe400078ee2ff */
[----:B------:R-:W-:Y:S02]  /*85f0*/  SHF.R.U32.HI R26, RZ, 0x3, R9 ;  /* 0x00000003ff1a7819 */ /* 0x000fe40000011609 */
[----:B------:R-:W-:Y:S01]  /*8600*/  LOP3.LUT R124, R124, 0x3, RZ, 0xc0, !PT ;  /* 0x000000037c7c7812 */ /* 0x000fe200078ec0ff */
[----:B------:R-:W-:Y:S01]  /*8610*/  IMAD R25, R132, 0x10, R25 ;  /* 0x0000001084197824 */ /* 0x000fe200078e0219 */
[----:B------:R-:W-:Y:S01]  /*8620*/  LOP3.LUT P5, RZ, R26, 0x1, RZ, 0xc0, !PT ;  /* 0x000000011aff7812 */ /* 0x000fe200078ac0ff */
[----:B------:R-:W-:Y:S01]  /*8630*/  IMAD R24, R24, 0x1000, R28 ;  /* 0x0000100018187824 */ /* 0x000fe200078e021c */
[----:B------:R-:W-:Y:S01]  /*8640*/  LOP3.LUT R29, R29, 0xff, RZ, 0xc0, !PT ;  /* 0x000000ff1d1d7812 */ /* 0x000fe200078ec0ff */
[----:B------:R-:W-:Y:S01]  /*8650*/  LDGSTS.E [R249+0x6c], desc[UR28][R42.64], P4 ;  /* 0x0006c0002af97fae */ /* 0x000fe2000a1a101c */
[----:B------:R-:W-:-:S02]  /*8660*/  IADD3 R124, PT, PT, R124, R127, R126 ;  /* 0x0000007f7c7c7210 */ /* 0x000fc40007ffe07e */
[----:B------:R-:W-:Y:S02]  /*8670*/  LOP3.LUT R128, R128, 0xf00, RZ, 0xe2, !PT ;  /* 0x00000f0080807812 */ /* 0x000fe400078ee2ff */
[----:B------:R-:W-:Y:S01]  /*8680*/  SHF.R.U32.HI R26, RZ, 0x2, R9 ;  /* 0x00000002ff1a7819 */ /* 0x000fe20000011609 */
[----:B------:R-:W-:Y:S01]  /*8690*/  IMAD.IADD R29, R24, 0x1, R29 ;  /* 0x00000001181d7824 */ /* 0x000fe200078e021d */
[----:B------:R-:W-:Y:S01]  /*86a0*/  LOP3.LUT R25, R25, 0xff, RZ, 0xc0, !PT ;  /* 0x000000ff19197812 */ /* 0x000fe200078ec0ff */
[----:B------:R-:W-:Y:S01]  /*86b0*/  IMAD R124, R124, 0x1000, R128 ;  /* 0x000010007c7c7824 */ /* 0x000fe200078e0280 */
[----:B------:R-:W-:Y:S01]  /*86c0*/  LOP3.LUT P4, RZ, R26, 0x1, RZ, 0xc0, !PT ;  /* 0x000000011aff7812 */ /* 0x000fe2000788c0ff */
[----:B------:R4:W-:Y:S01]  /*86d0*/  LDGSTS.E [R249+0x70], desc[UR28][R44.64], P5 ;  /* 0x000700002cf97fae */ /* 0x0009e2000a9a101c */
[----:B------:R-:W-:Y:S01]  /*86e0*/  IADD3 R24, P6, PT, R168, R223, RZ ;  /* 0x000000dfa8187210 */ /* 0x000fe20007fde0ff */
[----:B------:R-:W-:-:S04]  /*86f0*/  IMAD.IADD R74, R124, 0x1, R25 ;  /* 0x000000017c4a7824 */ /* 0x000fc800078e0219 */
[----:B------:R-:W-:Y:S01]  /*8700*/  IMAD.X R25, R169, 0x1, R75, P6 ;  /* 0x00000001a9197824 */ /* 0x000fe200030e064b */
[-C--:B------:R-:W-:Y:S02]  /*8710*/  IADD3 R26, P6, PT, R170, R223.reuse, RZ ;  /* 0x000000dfaa1a7210 */ /* 0x080fe40007fde0ff */
[----:B------:R-:W-:Y:S02]  /*8720*/  SHF.R.U32.HI R9, RZ, 0x1, R9 ;  /* 0x00000001ff097819 */ /* 0x000fe40000011609 */
[----:B------:R-:W-:Y:S01]  /*8730*/  PRMT R74, R29, 0x5410, R74 ;  /* 0x000054101d4a7816 */ /* 0x000fe2000000004a */
[----:B------:R-:W-:Y:S01]  /*8740*/  IMAD.X R27, R171, 0x1, R75, P6 ;  /* 0x00000001ab1b7824 */ /* 0x000fe200030e064b */
[----:B------:R5:W-:Y:S01]  /*8750*/  LDGSTS.E [R249+0x74], desc[UR28][R46.64], P4 ;  /* 0x000740002ef97fae */ /* 0x000be2000a1a101c */
[----:B------:R-:W-:Y:S02]  /*8760*/  IADD3 R30, P6, PT, R174, R223, RZ ;  /* 0x000000dfae1e7210 */ /* 0x000fe40007fde0ff */
[----:B------:R-:W-:-:S02]  /*8770*/  LOP3.LUT P4, RZ, R9, 0x1, RZ, 0xc0, !PT ;  /* 0x0000000109ff7812 */ /* 0x000fc4000788c0ff */
[----:B------:R-:W-:Y:S01]  /*8780*/  SHF.R.U64 R9, R74, 0x1f, RZ ;  /* 0x0000001f4a097819 */ /* 0x000fe200000012ff */
[--C-:B------:R-:W-:Y:S01]  /*8790*/  IMAD.X R31, R175, 0x1, R75.reuse, P6 ;  /* 0x00000001af1f7824 */ /* 0x100fe200030e064b */
[-C--:B------:R-:W-:Y:S02]  /*87a0*/  IADD3 R28, P5, PT, R172, R223.reuse, RZ ;  /* 0x000000dfac1c7210 */ /* 0x080fe40007fbe0ff */
[----:B------:R-:W-:Y:S02]  /*87b0*/  LOP3.LUT P6, RZ, R9, 0x1, RZ, 0xc0, !PT ;  /* 0x0000000109ff7812 */ /* 0x000fe400078cc0ff */
[----:B------:R-:W-:Y:S01]  /*87c0*/  SHF.R.U64 R9, R74, 0x1e, RZ ;  /* 0x0000001e4a097819 */ /* 0x000fe200000012ff */
[--C-:B------:R-:W-:Y:S01]  /*87d0*/  IMAD.X R29, R173, 0x1, R75.reuse, P5 ;  /* 0x00000001ad1d7824 */ /* 0x100fe200028e064b */
[----:B------:R-:W-:Y:S02]  /*87e0*/  IADD3 R32, P5, PT, R176, R223, RZ ;  /* 0x000000dfb0207210 */ /* 0x000fe40007fbe0ff */
[C---:B------:R-:W-:Y:S01]  /*87f0*/  SHF.R.U64 R34, R74.reuse, 0x1d, RZ ;  /* 0x0000001d4a227819 */ /* 0x040fe200000012ff */
[----:B------:R-:W-:Y:S01]  /*8800*/  LDGSTS.E [R249+0x78], desc[UR28][R48.64], P4 ;  /* 0x0007800030f97fae */ /* 0x000fe2000a1a101c */
[----:B------:R-:W-:Y:S01]  /*8810*/  LOP3.LUT P4, RZ, R9, 0x1, RZ, 0xc0, !PT ;  /* 0x0000000109ff7812 */ /* 0x000fe2000788c0ff */
[----:B------:R-:W-:Y:S01]  /*8820*/  IMAD.X R33, R177, 0x1, R75, P5 ;  /* 0x00000001b1217824 */ /* 0x000fe200028e064b */
[----:B------:R-:W-:Y:S01]  /*8830*/  SHF.R.U64 R9, R74, 0x1c, RZ ;  /* 0x0000001c4a097819 */ /* 0x000fe200000012ff */
[----:B------:R2:W-:Y:S01]  /*8840*/  LDGSTS.E [R249+0x7c], desc[UR28][R50.64], !P0 ;  /* 0x0007c00032f97fae */ /* 0x0005e2000c1a101c */
[----:B------:R-:W-:-:S02]  /*8850*/  LOP3.LUT P5, RZ, R34, 0x1, RZ, 0xc0, !PT ;  /* 0x0000000122ff7812 */ /* 0x000fc400078ac0ff */
[----:B------:R-:W-:Y:S01]  /*8860*/  LOP3.LUT P0, RZ, R9, 0x1, RZ, 0xc0, !PT ;  /* 0x0000000109ff7812 */ /* 0x000fe2000780c0ff */
[----:B------:R-:W-:Y:S01]  /*8870*/  LDGSTS.E [R249+0x80], desc[UR28][R52.64], P6 ;  /* 0x0008000034f97fae */ /* 0x000fe2000b1a101c */
[----:B------:R-:W-:Y:S02]  /*8880*/  IADD3 R34, P6, PT, R178, R223, RZ ;  /* 0x000000dfb2227210 */ /* 0x000fe40007fde0ff */
[C---:B------:R-:W-:Y:S02]  /*8890*/  SHF.R.U64 R9, R74.reuse, 0x1b, RZ ;  /* 0x0000001b4a097819 */ /* 0x040fe400000012ff */
[C---:B-1----:R-:W-:Y:S01]  /*88a0*/  SHF.R.U64 R36, R74.reuse, 0x1a, RZ ;  /* 0x0000001a4a247819 */ /* 0x042fe200000012ff */
[----:B------:R-:W-:Y:S01]  /*88b0*/  IMAD.X R35, R179, 0x1, R75, P6 ;  /* 0x00000001b3237824 */ /* 0x000fe200030e064b */
[----:B------:R-:W-:Y:S01]  /*88c0*/  LOP3.LUT P6, RZ, R9, 0x1, RZ, 0xc0, !PT ;  /* 0x0000000109ff7812 */ /* 0x000fe200078cc0ff */
[----:B------:R1:W-:Y:S01]  /*88d0*/  LDGSTS.E [R249+0x84], desc[UR28][R54.64], P4 ;  /* 0x0008400036f97fae */ /* 0x0003e2000a1a101c */
[----:B------:R-:W-:-:S02]  /*88e0*/  SHF.R.U64 R9, R74, 0x19, RZ ;  /* 0x000000194a097819 */ /* 0x000fc400000012ff */
[----:B------:R-:W-:Y:S01]  /*88f0*/  LOP3.LUT P4, RZ, R36, 0x1, RZ, 0xc0, !PT ;  /* 0x0000000124ff7812 */ /* 0x000fe2000788c0ff */
[----:B------:R1:W-:Y:S01]  /*8900*/  LDGSTS.E [R249+0x88], desc[UR28][R56.64], P5 ;  /* 0x0008800038f97fae */ /* 0x0003e2000a9a101c */
[----:B------:R-:W-:-:S03]  /*8910*/  LOP3.LUT P5, RZ, R9, 0x1, RZ, 0xc0, !PT ;  /* 0x0000000109ff7812 */ /* 0x000fc600078ac0ff */
[----:B------:R-:W-:Y:S01]  /*8920*/  LDGSTS.E [R249+0x8c], desc[UR28][R58.64], P0 ;  /* 0x0008c0003af97fae */ /* 0x000fe200081a101c */
[-C--:B------:R-:W-:Y:S02]  /*8930*/  IADD3 R36, P0, PT, R180, R223.reuse, RZ ;  /* 0x000000dfb4247210 */ /* 0x080fe40007f1e0ff */
[C---:B------:R-:W-:Y:S01]  /*8940*/  SHF.R.U64 R9, R74.reuse, 0x18, RZ ;  /* 0x000000184a097819 */ /* 0x040fe200000012ff */
[----:B------:R1:W-:Y:S02]  /*8950*/  LDGSTS.E [R249+0x90], desc[UR28][R60.64], P6 ;  /* 0x000900003cf97fae */ /* 0x0003e4000b1a101c */
[----:B------:R-:W-:Y:S01]  /*8960*/  IMAD.X R37, R181, 0x1, R75, P0 ;  /* 0x00000001b5257824 */ /* 0x000fe200000e064b */
[----:B------:R-:W-:Y:S01]  /*8970*/  LOP3.LUT P0, RZ, R9, 0x1, RZ, 0xc0, !PT ;  /* 0x0000000109ff7812 */ /* 0x000fe2000780c0ff */
[----:B------:R-:W-:Y:S01]  /*8980*/  LDGSTS.E [R249+0x94], desc[UR28][R62.64], P4 ;  /* 0x000940003ef97fae */ /* 0x000fe2000a1a101c */
[----:B------:R-:W-:Y:S02]  /*8990*/  SHF.R.U64 R9, R74, 0x17, RZ ;  /* 0x000000174a097819 */ /* 0x000fe400000012ff */
[----:B---3--:R-:W-:Y:S01]  /*89a0*/  IADD3 R40, P4, PT, R184, R223, RZ ;  /* 0x000000dfb8287210 */ /* 0x008fe20007f9e0ff */
[----:B------:R3:W-:Y:S01]  /*89b0*/  LDGSTS.E [R249+0x98], desc[UR28][R64.64], P5 ;  /* 0x0009800040f97fae */ /* 0x0007e2000a9a101c */
[----:B------:R-:W-:-:S02]  /*89c0*/  LOP3.LUT P5, RZ, R9, 0x1, RZ, 0xc0, !PT ;  /* 0x0000000109ff7812 */ /* 0x000fc400078ac0ff */
[----:B------:R-:W-:Y:S01]  /*89d0*/  SHF.R.U64 R9, R74, 0x16, RZ ;  /* 0x000000164a097819 */ /* 0x000fe200000012ff */
[----:B------:R-:W-:-:S03]  /*89e0*/  IMAD.X R41, R185, 0x1, R75, P4 ;  /* 0x00000001b9297824 */ /* 0x000fc600020e064b */
[----:B------:R-:W-:Y:S01]  /*89f0*/  LOP3.LUT P4, RZ, R9, 0x1, RZ, 0xc0, !PT ;  /* 0x0000000109ff7812 */ /* 0x000fe2000788c0ff */
[----:B------:R1:W-:Y:S01]  /*8a00*/  LDGSTS.E [R249+0x9c], desc[UR28][R66.64], P0 ;  /* 0x0009c00042f97fae */ /* 0x0003e200081a101c */
[C---:B----4-:R-:W-:Y:S02]  /*8a10*/  SHF.R.U64 R44, R74.reuse, 0x15, RZ ;  /* 0x000000154a2c7819 */ /* 0x050fe400000012ff */
[----:B------:R-:W-:Y:S02]  /*8a20*/  SHF.R.U64 R9, R74, 0x14, RZ ;  /* 0x000000144a097819 */ /* 0x000fe400000012ff */
[----:B------:R-:W-:Y:S01]  /*8a30*/  LOP3.LUT P0, RZ, R44, 0x1, RZ, 0xc0, !PT ;  /* 0x000000012cff7812 */ /* 0x000fe2000780c0ff */
[----:B------:R4:W-:Y:S01]  /*8a40*/  LDGSTS.E [R249+0xa0], desc[UR28][R72.64], P5 ;  /* 0x000a000048f97fae */ /* 0x0009e2000a9a101c */
[----:B------:R-:W-:Y:S02]  /*8a50*/  LOP3.LUT P5, RZ, R9, 0x1, RZ, 0xc0, !PT ;  /* 0x0000000109ff7812 */ /* 0x000fe400078ac0ff */
[----:B------:R-:W-:-:S03]  /*8a60*/  SHF.R.U64 R9, R74, 0x13, RZ ;  /* 0x000000134a097819 */ /* 0x000fc600000012ff */
[----:B------:R1:W-:Y:S01]  /*8a70*/  LDGSTS.E [R249+0xa4], desc[UR28][R76.64], P4 ;  /* 0x000a40004cf97fae */ /* 0x0003e2000a1a101c */
[----:B------:R-:W-:Y:S02]  /*8a80*/  LOP3.LUT P4, RZ, R9, 0x1, RZ, 0xc0, !PT ;  /* 0x0000000109ff7812 */ /* 0x000fe4000788c0ff */
[C---:B------:R-:W-:Y:S02]  /*8a90*/  SHF.R.U64 R9, R74.reuse, 0x12, RZ ;  /* 0x000000124a097819 */ /* 0x040fe400000012ff */
[C---:B-----5:R-:W-:Y:S01]  /*8aa0*/  SHF.R.U64 R46, R74.reuse, 0x11, RZ ;  /* 0x000000114a2e7819 */ /* 0x060fe200000012ff */
[----:B------:R1:W-:Y:S01]  /*8ab0*/  LDGSTS.E [R249+0xa8], desc[UR28][R78.64], P0 ;  /* 0x000a80004ef97fae */ /* 0x0003e200081a101c */
[----:B------:R-:W-:Y:S02]  /*8ac0*/  LOP3.LUT P0, RZ, R9, 0x1, RZ, 0xc0, !PT ;  /* 0x0000000109ff7812 */ /* 0x000fe4000780c0ff */
[----:B------:R-:W-:Y:S01]  /*8ad0*/  SHF.R.U64 R9, R74, 0x10, RZ ;  /* 0x000000104a097819 */ /* 0x000fe200000012ff */
[----:B------:R1:W-:Y:S01]  /*8ae0*/  LDGSTS.E [R249+0xac], desc[UR28][R80.64], P5 ;  /* 0x000ac00050f97fae */ /* 0x0003e2000a9a101c */
[----:B------:R-:W-:-:S03]  /*8af0*/  LOP3.LUT P5, RZ, R46, 0x1, RZ, 0xc0, !PT ;  /* 0x000000012eff7812 */ /* 0x000fc600078ac0ff */
[----:B------:R1:W-:Y:S01]  /*8b00*/  LDGSTS.E [R249+0xb0], desc[UR28][R82.64], P4 ;  /* 0x000b000052f97fae */ /* 0x0003e2000a1a101c */
[----:B------:R-:W-:Y:S02]  /*8b10*/  LOP3.LUT P4, RZ, R9, 0x1, RZ, 0xc0, !PT ;  /* 0x0000000109ff7812 */ /* 0x000fe4000788c0ff */
[----:B------:R-:W-:-:S03]  /*8b20*/  SHF.R.U64 R9, R74, 0xf, RZ ;  /* 0x0000000f4a097819 */ /* 0x000fc600000012ff */
[----:B------:R1:W-:Y:S01]  /*8b30*/  LDGSTS.E [R249+0xb4], desc[UR28][R84.64], P0 ;  /* 0x000b400054f97fae */ /* 0x0003e200081a101c */
[----:B------:R-:W-:Y:S02]  /*8b40*/  LOP3.LUT P0, RZ, R9, 0x1, RZ, 0xc0, !PT ;  /* 0x0000000109ff7812 */ /* 0x000fe4000780c0ff */
[----:B------:R-:W-:Y:S01]  /*8b50*/  SHF.R.U64 R9, R74, 0xe, RZ ;  /* 0x0000000e4a097819 */ /* 0x000fe200000012ff */
[----:B------:R3:W-:Y:S04]  /*8b60*/  LDGSTS.E [R249+0xb8], desc[UR28][R86.64], P5 ;  /* 0x000b800056f97fae */ /* 0x0007e8000a9a101c */
[----:B------:R3:W-:Y:S01]  /*8b70*/  LDGSTS.E [R249+0xbc], desc[UR28][R88.64], P4 ;  /* 0x000bc00058f97fae */ /* 0x0007e2000a1a101c */
[----:B--2---:R-:W-:Y:S02]  /*8b80*/  IADD3 R50, P4, PT, R194, R223, RZ ;  /* 0x000000dfc2327210 */ /* 0x004fe40007f9e0ff */
[----:B------:R-:W-:-:S02]  /*8b90*/  LOP3.LUT P5, RZ, R9, 0x1, RZ, 0xc0, !PT ;  /* 0x0000000109ff7812 */ /* 0x000fc400078ac0ff */
[C---:B------:R-:W-:Y:S01]  /*8ba0*/  SHF.R.U64 R9, R74.reuse, 0xd, RZ ;  /* 0x0000000d4a097819 */ /* 0x040fe200000012ff */
[----:B------:R-:W-:Y:S01]  /*8bb0*/  IMAD.X R51, R195, 0x1, R75, P4 ;  /* 0x00000001c3337824 */ /* 0x000fe200020e064b */
[C---:B-1----:R-:W-:Y:S01]  /*8bc0*/  SHF.R.U64 R54, R74.reuse, 0xc, RZ ;  /* 0x0000000c4a367819 */ /* 0x042fe200000012ff */
[----:B------:R1:W-:Y:S01]  /*8bd0*/  LDGSTS.E [R249+0xc0], desc[UR28][R90.64], P0 ;  /* 0x000c00005af97fae */ /* 0x0003e200081a101c */
[----:B------:R-:W-:Y:S02]  /*8be0*/  LOP3.LUT P4, RZ, R9, 0x1, RZ, 0xc0, !PT ;  /* 0x0000000109ff7812 */ /* 0x000fe4000788c0ff */
[----:B------:R-:W-:Y:S02]  /*8bf0*/  SHF.R.U64 R9, R74, 0xb, RZ ;  /* 0x0000000b4a097819 */ /* 0x000fe400000012ff */
[----:B------:R-:W-:-:S03]  /*8c00*/  LOP3.LUT P0, RZ, R54, 0x1, RZ, 0xc0, !PT ;  /* 0x0000000136ff7812 */ /* 0x000fc6000780c0ff */
[----:B------:R1:W-:Y:S01]  /*8c10*/  LDGSTS.E [R249+0xc4], desc[UR28][R92.64], P5 ;  /* 0x000c40005cf97fae */ /* 0x0003e2000a9a101c */
[----:B------:R-:W-:Y:S02]  /*8c20*/  LOP3.LUT P5, RZ, R9, 0x1, RZ, 0xc0, !PT ;  /* 0x0000000109ff7812 */ /* 0x000fe400078ac0ff */
[----:B------:R-:W-:Y:S02]  /*8c30*/  SHF.R.U64 R9, R74, 0xa, RZ ;  /* 0x0000000a4a097819 */ /* 0x000fe400000012ff */
[-C--:B------:R-:W-:Y:S01]  /*8c40*/  IADD3 R38, P6, PT, R182, R223.reuse, RZ ;  /* 0x000000dfb6267210 */ /* 0x080fe20007fde0ff */
[----:B------:R1:W-:Y:S01]  /*8c50*/  LDGSTS.E [R249+0xc8], desc[UR28][R94.64], P4 ;  /* 0x000c80005ef97fae */ /* 0x0003e2000a1a101c */
[----:B------:R-:W-:Y:S01]  /*8c60*/  LOP3.LUT P4, RZ, R9, 0x1, RZ, 0xc0, !PT ;  /* 0x0000000109ff7812 */ /* 0x000fe2000788c0ff */
[----:B------:R-:W2:Y:S02]  /*8c70*/  S2R R225, SR_TID.X ;  /* 0x0000000000e17919 */ /* 0x000ea40000002100 */
[----:B------:R-:W-:Y:S01]  /*8c80*/  IMAD.X R39, R183, 0x1, R75, P6 ;  /* 0x00000001b7277824 */ /* 0x000fe200030e064b */
[----:B------:R-:W-:-:S02]  /*8c90*/  IADD3 R42, P6, PT, R186, R223, RZ ;  /* 0x000000dfba2a7210 */ /* 0x000fc40007fde0ff */
[C---:B------:R-:W-:Y:S01]  /*8ca0*/  SHF.R.U64 R9, R74.reuse, 0x9, RZ ;  /* 0x000000094a097819 */ /* 0x040fe200000012ff */
[----:B------:R1:W-:Y:S01]  /*8cb0*/  LDGSTS.E [R249+0xcc], desc[UR28][R96.64], P0 ;  /* 0x000cc00060f97fae */ /* 0x0003e200081a101c */
[----:B------:R-:W-:Y:S01]  /*8cc0*/  SHF.R.U64 R56, R74, 0x8, RZ ;  /* 0x000000084a387819 */ /* 0x000fe200000012ff */
[--C-:B------:R-:W-:Y:S01]  /*8cd0*/  IMAD.X R43, R187, 0x1, R75.reuse, P6 ;  /* 0x00000001bb2b7824 */ /* 0x100fe200030e064b */
[----:B------:R-:W-:Y:S01]  /*8ce0*/  LOP3.LUT P0, RZ, R9, 0x1, RZ, 0xc0, !PT ;  /* 0x0000000109ff7812 */ /* 0x000fe2000780c0ff */
[----:B------:R1:W-:Y:S01]  /*8cf0*/  LDGSTS.E [R249+0xd0], desc[UR28][R98.64], P5 ;  /* 0x000d000062f97fae */ /* 0x0003e2000a9a101c */
[-C--:B------:R-:W-:Y:S02]  /*8d00*/  IADD3 R44, P6, PT, R188, R223.reuse, RZ ;  /* 0x000000dfbc2c7210 */ /* 0x080fe40007fde0ff */
[----:B------:R-:W-:Y:S01]  /*8d10*/  SHF.R.U64 R9, R74, 0x7, RZ ;  /* 0x000000074a097819 */ /* 0x000fe200000012ff */
[----:B------:R1:W-:Y:S01]  /*8d20*/  LDGSTS.E [R249+0xd4], desc[UR28][R100.64], P4 ;  /* 0x000d400064f97fae */ /* 0x0003e2000a1a101c */
[----:B------:R-:W-:Y:S01]  /*8d30*/  LOP3.LUT P5, RZ, R56, 0x1, RZ, 0xc0, !PT ;  /* 0x0000000138ff7812 */ /* 0x000fe200078ac0ff */
[----:B------:R-:W-:Y:S01]  /*8d40*/  IMAD.X R45, R189, 0x1, R75, P6 ;  /* 0x00000001bd2d7824 */ /* 0x000fe200030e064b */
[----:B------:R-:W-:Y:S01]  /*8d50*/  LOP3.LUT P4, RZ, R9, 0x1, RZ, 0xc0, !PT ;  /* 0x0000000109ff7812 */ /* 0x000fe2000788c0ff */
[----:B------:R-:W5:Y:S01]  /*8d60*/  LDC R188, c[0x0][0x3a0] ;  /* 0x0000e800ffbc7b82 */ /* 0x000f620000000800 */
[----:B------:R-:W-:-:S02]  /*8d70*/  IADD3 R46, P6, PT, R190, R223, RZ ;  /* 0x000000dfbe2e7210 */ /* 0x000fc40007fde0ff */
[----:B------:R-:W-:Y:S01]  /*8d80*/  SHF.R.U64 R9, R74, 0x6, RZ ;  /* 0x000000064a097819 */ /* 0x000fe200000012ff */
[----:B------:R1:W-:Y:S02]  /*8d90*/  LDGSTS.E [R249+0xd8], desc[UR28][R102.64], P0 ;  /* 0x000d800066f97fae */ /* 0x0003e400081a101c */
[--C-:B------:R-:W-:Y:S01]  /*8da0*/  IMAD.X R47, R191, 0x1, R75.reuse, P6 ;  /* 0x00000001bf2f7824 */ /* 0x100fe200030e064b */
[-C--:B------:R-:W-:Y:S02]  /*8db0*/  IADD3 R48, P6, PT, R192, R223.reuse, RZ ;  /* 0x000000dfc0307210 */ /* 0x080fe40007fde0ff */
[----:B------:R-:W-:Y:S01]  /*8dc0*/  LOP3.LUT P0, RZ, R9, 0x1, RZ, 0xc0, !PT ;  /* 0x0000000109ff7812 */ /* 0x000fe2000780c0ff */
[----:B------:R1:W-:Y:S01]  /*8dd0*/  LDGSTS.E [R249+0xdc], desc[UR28][R104.64], P5 ;  /* 0x000dc00068f97fae */ /* 0x0003e2000a9a101c */
[----:B------:R-:W-:Y:S01]  /*8de0*/  SHF.R.U64 R9, R74, 0x5, RZ ;  /* 0x000000054a097819 */ /* 0x000fe200000012ff */
[----:B------:R-:W-:Y:S01]  /*8df0*/  IMAD.X R49, R193, 0x1, R75, P6 ;  /* 0x00000001c1317824 */ /* 0x000fe200030e064b */
[-C--:B------:R-:W-:Y:S01]  /*8e00*/  IADD3 R52, P6, PT, R196, R223.reuse, RZ ;  /* 0x000000dfc4347210 */ /* 0x080fe20007fde0ff */
[----:B------:R1:W-:Y:S01]  /*8e10*/  LDGSTS.E [R249+0xe0], desc[UR28][R106.64], P4 ;  /* 0x000e00006af97fae */ /* 0x0003e2000a1a101c */
[----:B------:R-:W-:-:S02]  /*8e20*/  IADD3 R60, P4, PT, R204, R223, RZ ;  /* 0x000000dfcc3c7210 */ /* 0x000fc40007f9e0ff */
[----:B------:R-:W-:Y:S02]  /*8e30*/  LOP3.LUT P5, RZ, R9, 0x1, RZ, 0xc0, !PT ;  /* 0x0000000109ff7812 */ /* 0x000fe400078ac0ff */
[----:B------:R-:W-:Y:S01]  /*8e40*/  SHF.R.U64 R9, R74, 0x4, RZ ;  /* 0x000000044a097819 */ /* 0x000fe200000012ff */
[--C-:B------:R-:W-:Y:S01]  /*8e50*/  IMAD.X R53, R197, 0x1, R75.reuse, P6 ;  /* 0x00000001c5357824 */ /* 0x100fe200030e064b */
[----:B------:R-:W-:Y:S01]  /*8e60*/  IADD3 R54, P6, PT, R198, R223, RZ ;  /* 0x000000dfc6367210 */ /* 0x000fe20007fde0ff */
[--C-:B------:R-:W-:Y:S01]  /*8e70*/  IMAD.X R61, R205, 0x1, R75.reuse, P4 ;  /* 0x00000001cd3d7824 */ /* 0x100fe200020e064b */
[----:B------:R-:W-:Y:S01]  /*8e80*/  LOP3.LUT P4, RZ, R9, 0x1, RZ, 0xc0, !PT ;  /* 0x0000000109ff7812 */ /* 0x000fe2000788c0ff */
[----:B------:R-:W-:Y:S01]  /*8e90*/  VIADD R224, R224, 0xffffff80 ;  /* 0xffffff80e0e07836 */ /* 0x000fe20000000000 */
[----:B--2---:R-:W-:Y:S01]  /*8ea0*/  LOP3.LUT R225, R225, 0x3f, RZ, 0xc0, !PT ;  /* 0x0000003fe1e17812 */ /* 0x004fe200078ec0ff */
[----:B------:R1:W-:Y:S01]  /*8eb0*/  LDGSTS.E [R249+0xe4], desc[UR28][R108.64], P0 ;  /* 0x000e40006cf97fae */ /* 0x0003e200081a101c */
[----:B------:R-:W-:Y:S01]  /*8ec0*/  IMAD.X R55, R199, 0x1, R75, P6 ;  /* 0x00000001c7377824 */ /* 0x000fe200030e064b */
[----:B---3--:R-:W-:-:S02]  /*8ed0*/  SHF.R.U64 R64, R74, 0x3, RZ ;  /* 0x000000034a407819 */ /* 0x008fc400000012ff */
[----:B------:R-:W-:Y:S01]  /*8ee0*/  ISETP.GE.AND P0, PT, R225, R224, PT ;  /* 0x000000e0e100720c */ /* 0x000fe20003f06270 */
[----:B-----5:R-:W-:Y:S01]  /*8ef0*/  VIADD R188, R188, 0x3f ;  /* 0x0000003fbcbc7836 */ /* 0x020fe20000000000 */
[-C--:B------:R-:W-:Y:S01]  /*8f00*/  IADD3 R56, P6, PT, R200, R223.reuse, RZ ;  /* 0x000000dfc8387210 */ /* 0x080fe20007fde0ff */
[----:B------:R1:W-:Y:S01]  /*8f10*/  LDGSTS.E [R249+0xe8], desc[UR28][R110.64], P5 ;  /* 0x000e80006ef97fae */ /* 0x0003e2000a9a101c */
[----:B------:R-:W-:Y:S02]  /*8f20*/  SEL R9, RZ, 0x4, P0 ;  /* 0x00000004ff097807 */ /* 0x000fe40000000000 */
[----:B------:R-:W-:Y:S01]  /*8f30*/  LOP3.LUT P0, RZ, R64, 0x1, RZ, 0xc0, !PT ;  /* 0x0000000140ff7812 */ /* 0x000fe2000780c0ff */
[----:B------:R-:W-:Y:S01]  /*8f40*/  IMAD.X R57, R201, 0x1, R75, P6 ;  /* 0x00000001c9397824 */ /* 0x000fe200030e064b */
[----:B------:R-:W-:Y:S01]  /*8f50*/  IADD3 R58, P6, PT, R202, R223, RZ ;  /* 0x000000dfca3a7210 */ /* 0x000fe20007fde0ff */
[----:B------:R1:W-:Y:S01]  /*8f60*/  LDGSTS.E [R249+0xec], desc[UR28][R112.64], P4 ;  /* 0x000ec00070f97fae */ /* 0x0003e2000a1a101c */
[----:B------:R-:W-:-:S02]  /*8f70*/  ISETP.GT.AND P5, PT, R188, 0xbf, PT ;  /* 0x000000bfbc00780c */ /* 0x000fc40003fa4270 */
[----:B------:R-:W-:Y:S02]  /*8f80*/  SHF.R.U64 R65, R74, 0x2, RZ ;  /* 0x000000024a417819 */ /* 0x000fe400000012ff */
[-C--:B------:R-:W-:Y:S01]  /*8f90*/  IADD3 R64, P4, PT, R208, R223.reuse, RZ ;  /* 0x000000dfd0407210 */ /* 0x080fe20007f9e0ff */
[--C-:B------:R-:W-:Y:S01]  /*8fa0*/  IMAD.X R59, R203, 0x1, R75.reuse, P6 ;  /* 0x00000001cb3b7824 */ /* 0x100fe200030e064b */
[----:B------:R-:W-:Y:S02]  /*8fb0*/  SHF.R.U64 R74, R74, 0x1, RZ ;  /* 0x000000014a4a7819 */ /* 0x000fe400000012ff */
[----:B------:R-:W-:Y:S01]  /*8fc0*/  SEL R9, R9, RZ, P5 ;  /* 0x000000ff09097207 */ /* 0x000fe20002800000 */
[----:B------:R1:W-:Y:S01]  /*8fd0*/  LDGSTS.E [R249+0xf0], desc[UR28][R114.64], P0 ;  /* 0x000f000072f97fae */ /* 0x0003e200081a101c */
[----:B------:R-:W-:Y:S02]  /*8fe0*/  IADD3 R62, P6, PT, R206, R223, RZ ;  /* 0x000000dfce3e7210 */ /* 0x000fe40007fde0ff */
[----:B------:R-:W-:Y:S01]  /*8ff0*/  LOP3.LUT P5, RZ, R65, 0x1, RZ, 0xc0, !PT ;  /* 0x0000000141ff7812 */ /* 0x000fe200078ac0ff */
[--C-:B------:R-:W-:Y:S01]  /*9000*/  IMAD.X R65, R209, 0x1, R75.reuse, P4 ;  /* 0x00000001d1417824 */ /* 0x100fe200020e064b */
[----:B------:R-:W-:Y:S01]  /*9010*/  LOP3.LUT P4, RZ, R74, 0x1, RZ, 0xc0, !PT ;  /* 0x000000014aff7812 */ /* 0x000fe2000788c0ff */
[----:B------:R-:W-:Y:S01]  /*9020*/  IMAD.X R63, R207, 0x1, R75, P6 ;  /* 0x00000001cf3f7824 */ /* 0x000fe200030e064b */
[----:B------:R-:W-:-:S02]  /*9030*/  ISETP.NE.U32.AND P0, PT, R9, RZ, PT ;  /* 0x000000ff0900720c */ /* 0x000fc40003f05070 */
[-C--:B------:R-:W-:Y:S01]  /*9040*/  IADD3 R66, P6, PT, R210, R223.reuse, RZ ;  /* 0x000000dfd2427210 */ /* 0x080fe20007fde0ff */
[----:B------:R2:W-:Y:S04]  /*9050*/  STL [R1+0x48], R223 ;  /* 0x000048df01007387 */ /* 0x0005e80000100800 */
[----:B------:R-:W-:Y:S01]  /*9060*/  IMAD.X R67, R211, 0x1, R75, P6 ;  /* 0x00000001d3437824 */ /* 0x000fe200030e064b */
[----:B----4-:R-:W-:Y:S01]  /*9070*/  IADD3 R72, P6, PT, R220, R223, RZ ;  /* 0x000000dfdc487210 */ /* 0x010fe20007fde0ff */
[----:B------:R1:W-:Y:S01]  /*9080*/  LDGSTS.E [R249+0xf4], desc[UR28][R116.64], P5 ;  /* 0x000f400074f97fae */ /* 0x0003e2000a9a101c */
[----:B--2---:R-:W-:-:S03]  /*9090*/  VIADD R223, R3, UR11 ;  /* 0x0000000b03df7c36 */ /* 0x004fc60008000000 */
[----:B------:R1:W-:Y:S04]  /*90a0*/  LDGSTS.E [R249+0xf8], desc[UR28][R118.64], P4 ;  /* 0x000f800076f97fae */ /* 0x0003e8000a1a101c */
        /* <DEDUP_REMOVED lines=25> */
[----:B------:R-:W-:-:S03]  /*9240*/  IMAD.X R73, R221, 0x1, R75, P6 ;  /* 0x00000001dd497824 */ /* 0x000fc600030e064b */
        /* <DEDUP_REMOVED lines=9> */
[----:B------:R-:W-:Y:S01]  /*92e0*/  ISETP.GE.AND P0, PT, R188, 0x80, PT ;  /* 0x00000080bc00780c */ /* 0x000fe20003f06270 */
[----:B------:R-:W-:-:S02]  /*92f0*/  UMOV UR4, URZ ;  /* 0x000000ff00047c82 */ /* 0x000fc40008000000 */
[----:B------:R-:W0:Y:S01]  /*9300*/  LDGDEPBAR ;  /* 0x00000000000079af */ /* 0x000e220000000000 */
[----:B------:R-:W-:-:S09]  /*9310*/  ISETP.GE.AND P2, PT, R188, 0x40, PT ;  /* 0x00000040bc00780c */ /* 0x000fd20003f46270 */
[----:B-1----:R-:W-:Y:S05]  /*9320*/  @!P0 BRA `(.L_x_8) ;  /* 0x0000004800f88947 */ /* 0x002fea0003800000 */
[----:B------:R-:W2:Y:S01]  /*9330*/  LDL.LU R229, [R1+0x58] ;  /* 0x0000580001e57983 */ /* 0x000ea20000300800 */
[----:B------:R-:W-:Y:S01]  /*9340*/  SHF.R.S32.HI R25, RZ, 0x1f, R248 ;  /* 0x0000001fff197819 */ /* 0x000fe200000114f8 */
[----:B------:R-:W1:Y:S02]  /*9350*/  LDC.64 R4, c[0x0][0x380] ;  /* 0x0000e000ff047b82 */ /* 0x000e640000000a00 */
[----:B------:R-:W3:Y:S04]  /*9360*/  LDL.LU R227, [R1+0x5c] ;  /* 0x00005c0001e37983 */ /* 0x000ee80000300800 */
[----:B------:R-:W4:Y:S01]  /*9370*/  LDL.LU R225, [R1+0x60] ;  /* 0x0000600001e17983 */ /* 0x000f220000300800 */
[----:B------:R-:W-:Y:S01]  /*9380*/  IADD3 R20, P4, PT, R248, R252, RZ ;  /* 0x000000fcf8147210 */ /* 0x000fe20007f9e0ff */
[----:B------:R-:W5:Y:S02]  /*9390*/  LDC.64 R72, c[0x0][0x388] ;  /* 0x0000e200ff487b82 */ /* 0x000f640000000a00 */
[----:B------:R-:W5:Y:S04]  /*93a0*/  LDL.LU R223, [R1+0x64] ;  /* 0x0000640001df7983 */ /* 0x000f680000300800 */
[----:B------:R-:W5:Y:S04]  /*93b0*/  LDL.LU R228, [R1+0x68] ;  /* 0x0000680001e47983 */ /* 0x000f680000300800 */
[----:B------:R-:W5:Y:S04]  /*93c0*/  LDL.LU R226, [R1+0x6c] ;  /* 0x00006c0001e27983 */ /* 0x000f680000300800 */
[----:B------:R-:W5:Y:S04]  /*93d0*/  LDL.LU R224, [R1+0x70] ;  /* 0x0000700001e07983 */ /* 0x000f680000300800 */
[----:B------:R-:W5:Y:S04]  /*93e0*/  LDL.LU R237, [R1+0x74] ;  /* 0x0000740001ed7983 */ /* 0x000f680000300800 */
[----:B------:R-:W5:Y:S01]  /*93f0*/  LDL.LU R234, [R1+0x78] ;  /* 0x0000780001ea7983 */ /* 0x000f620000300800 */
[----:B------:R-:W-:-:S03]  /*9400*/  LEA.HI.X.SX32 R23, R252, R25, 0x1, P4 ;  /* 0x00000019fc177211 */ /* 0x000fc600020f0eff */
[----:B------:R-:W5:Y:S04]  /*9410*/  LDL.LU R235, [R1+0x7c] ;  /* 0x00007c0001eb7983 */ /* 0x000f680000300800 */
[----:B------:R-:W5:Y:S04]  /*9420*/  LDL.LU R232, [R1+0x80] ;  /* 0x0000800001e87983 */ /* 0x000f680000300800 */
[----:B------:R-:W5:Y:S04]  /*9430*/  LDL.LU R233, [R1+0x84] ;  /* 0x0000840001e97983 */ /* 0x000f680000300800 */
[----:B------:R-:W5:Y:S01]  /*9440*/  LDL.LU R231, [R1+0x88] ;  /* 0x0000880001e77983 */ /* 0x000f620000300800 */
[----:B--2---:R-:W-:-:S02]  /*9450*/  IADD3 R17, P0, PT, R248, R229, RZ ;  /* 0x000000e5f8117210 */ /* 0x004fc40007f1e0ff */
[C---:B---3--:R-:W-:Y:S02]  /*9460*/  IADD3 R14, P6, PT, R248.reuse, R227, RZ ;  /* 0x000000e3f80e7210 */ /* 0x048fe40007fde0ff */
[----:B------:R-:W-:Y:S02]  /*9470*/  LEA.HI.X.SX32 R22, R229, R25, 0x1, P0 ;  /* 0x00000019e5167211 */ /* 0x000fe400000f0eff */
[C---:B----4-:R-:W-:Y:S01]  /*9480*/  IADD3 R12, P5, PT, R248.reuse, R225, RZ ;  /* 0x000000e1f80c7210 */ /* 0x050fe20007fbe0ff */
[----:B------:R-:W2:Y:S01]  /*9490*/  LDL.LU R229, [R1+0x8c] ;  /* 0x00008c0001e57983 */ /* 0x000ea20000300800 */
[----:B------:R-:W-:Y:S02]  /*94a0*/  LEA.HI.X.SX32 R21, R227, R25, 0x1, P6 ;  /* 0x00000019e3157211 */ /* 0x000fe400030f0eff */
[----:B-----5:R-:W-:Y:S01]  /*94b0*/  IADD3 R10, P4, PT, R248, R223, RZ ;  /* 0x000000dff80a7210 */ /* 0x020fe20007f9e0ff */
[----:B------:R-:W3:Y:S01]  /*94c0*/  LDL.LU R227, [R1+0x90] ;  /* 0x0000900001e37983 */ /* 0x000ee20000300800 */
[----:B------:R-:W-:-:S02]  /*94d0*/  LEA.HI.X.SX32 R19, R225, R25, 0x1, P5 ;  /* 0x00000019e1137211 */ /* 0x000fc400028f0eff */
[C---:B------:R-:W-:Y:S01]  /*94e0*/  IADD3 R9, P0, PT, R248.reuse, R228, RZ ;  /* 0x000000e4f8097210 */ /* 0x040fe20007f1e0ff */
[----:B------:R-:W4:Y:S01]  /*94f0*/  LDL.LU R225, [R1+0x94] ;  /* 0x0000940001e17983 */ /* 0x000f220000300800 */
[-C--:B------:R-:W-:Y:S02]  /*9500*/  LEA.HI.X.SX32 R18, R223, R25.reuse, 0x1, P4 ;  /* 0x00000019df127211 */ /* 0x080fe400020f0eff */
[----:B------:R-:W-:Y:S01]  /*9510*/  IADD3 R7, P6, PT, R248, R226, RZ ;  /* 0x000000e2f8077210 */ /* 0x000fe20007fde0ff */
[----:B------:R-:W5:Y:S01]  /*9520*/  LDL.LU R223, [R1+0x98] ;  /* 0x0000980001df7983 */ /* 0x000f620000300800 */
[-C--:B------:R-:W-:Y:S02]  /*9530*/  LEA.HI.X.SX32 R16, R228, R25.reuse, 0x1, P0 ;  /* 0x00000019e4107211 */ /* 0x080fe400000f0eff */
[----:B------:R-:W-:Y:S01]  /*9540*/  IADD3 R251, P5, PT, R248, R224, RZ ;  /* 0x000000e0f8fb7210 */ /* 0x000fe20007fbe0ff */
[----:B------:R-:W5:Y:S01]  /*9550*/  LDL.LU R230, [R1+0x9c] ;  /* 0x00009c0001e67983 */ /* 0x000f620000300800 */
[----:B------:R-:W-:-:S03]  /*9560*/  LEA.HI.X.SX32 R15, R226, R25, 0x1, P6 ;  /* 0x00000019e20f7211 */ /* 0x000fc600030f0eff */
[----:B------:R-:W5:Y:S01]  /*9570*/  LDL.LU R228, [R1+0xa0] ;  /* 0x0000a00001e47983 */ /* 0x000f620000300800 */
[----:B------:R-:W-:-:S03]  /*9580*/  LEA.HI.X.SX32 R252, R224, R25, 0x1, P5 ;  /* 0x00000019e0fc7211 */ /* 0x000fc600028f0eff */
[----:B------:R-:W5:Y:S04]  /*9590*/  LDL.LU R226, [R1+0xa4] ;  /* 0x0000a40001e27983 */ /* 0x000f680000300800 */
        /* <DEDUP_REMOVED lines=10> */
[----:B------:R-:W5:Y:S01]  /*9640*/  LDL.LU R155, [R1+0xd0] ;  /* 0x0000d000019b7983 */ /* 0x000f620000300800 */
[----:B------:R-:W-:-:S02]  /*9650*/  IADD3 R249, P4, PT, R248, R237, RZ ;  /* 0x000000edf8f97210 */ /* 0x000fc40007f9e0ff */
[C---:B------:R-:W-:Y:S02]  /*9660*/  IADD3 R245, P6, PT, R248.reuse, R235, RZ ;  /* 0x000000ebf8f57210 */ /* 0x040fe40007fde0ff */
[----:B------:R-:W-:Y:S02]  /*9670*/  LEA.HI.X.SX32 R13, R237, R25, 0x1, P4 ;  /* 0x00000019ed0d7211 */ /* 0x000fe400020f0eff */
[C---:B------:R-:W-:Y:S02]  /*9680*/  IADD3 R243, P5, PT, R248.reuse, R232, RZ ;  /* 0x000000e8f8f37210 */ /* 0x040fe40007fbe0ff */
[C---:B------:R-:W-:Y:S02]  /*9690*/  IADD3 R241, P4, PT, R248.reuse, R233, RZ ;  /* 0x000000e9f8f17210 */ /* 0x040fe40007f9e0ff */
[----:B------:R-:W-:Y:S02]  /*96a0*/  LEA.HI.X.SX32 R246, R235, R25, 0x1, P6 ;  /* 0x00000019ebf67211 */ /* 0x000fe400030f0eff */
[----:B------:R-:W-:-:S02]  /*96b0*/  IADD3 R247, P0, PT, R248, R234, RZ ;  /* 0x000000eaf8f77210 */ /* 0x000fc40007f1e0ff */
[-C--:B------:R-:W-:Y:S02]  /*96c0*/  LEA.HI.X.SX32 R244, R232, R25.reuse, 0x1, P5 ;  /* 0x00000019e8f47211 */ /* 0x080fe400028f0eff */
[-C--:B------:R-:W-:Y:S02]  /*96d0*/  LEA.HI.X.SX32 R242, R233, R25.reuse, 0x1, P4 ;  /* 0x00000019e9f27211 */ /* 0x080fe400020f0eff */
[----:B------:R-:W-:Y:S02]  /*96e0*/  LEA.HI.X.SX32 R11, R234, R25, 0x1, P0 ;  /* 0x00000019ea0b7211 */ /* 0x000fe400000f0eff */
[----:B------:R-:W-:-:S04]  /*96f0*/  IADD3 R239, P0, PT, R248, R231, RZ ;  /* 0x000000e7f8ef7210 */ /* 0x000fc80007f1e0ff */
[----:B------:R-:W-:Y:S02]  /*9700*/  LEA.HI.X.SX32 R240, R231, R25, 0x1, P0 ;  /* 0x00000019e7f07211 */ /* 0x000fe400000f0eff */
[C---:B--2---:R-:W-:Y:S02]  /*9710*/  IADD3 R237, P6, PT, R248.reuse, R229, RZ ;  /* 0x000000e5f8ed7210 */ /* 0x044fe40007fde0ff */
[C---:B---3--:R-:W-:Y:S02]  /*9720*/  IADD3 R235, P5, PT, R248.reuse, R227, RZ ;  /* 0x000000e3f8eb7210 */ /* 0x048fe40007fbe0ff */
[----:B----4-:R-:W-:Y:S02]  /*9730*/  IADD3 R233, P4, PT, R248, R225, RZ ;  /* 0x000000e1f8e97210 */ /* 0x010fe40007f9e0ff */
[-C--:B------:R-:W-:Y:S02]  /*9740*/  LEA.HI.X.SX32 R238, R229, R25.reuse, 0x1, P6 ;  /* 0x00000019e5ee7211 */ /* 0x080fe400030f0eff */
[----:B------:R-:W-:-:S02]  /*9750*/  LEA.HI.X.SX32 R236, R227, R25, 0x1, P5 ;  /* 0x00000019e3ec7211 */ /* 0x000fc400028f0eff */
[-C--:B------:R-:W-:Y:S02]  /*9760*/  LEA.HI.X.SX32 R234, R225, R25.reuse, 0x1, P4 ;  /* 0x00000019e1ea7211 */ /* 0x080fe400020f0eff */
[C---:B-----5:R-:W-:Y:S02]  /*9770*/  IADD3 R229, P6, PT, R248.reuse, R230, RZ ;  /* 0x000000e6f8e57210 */ /* 0x060fe40007fde0ff */
[C---:B------:R-:W-:Y:S02]  /*9780*/  IADD3 R227, P5, PT, R248.reuse, R228, RZ ;  /* 0x000000e4f8e37210 */ /* 0x040fe40007fbe0ff */
[----:B------:R-:W-:Y:S02]  /*9790*/  IADD3 R225, P4, PT, R248, R226, RZ ;  /* 0x000000e2f8e17210 */ /* 0x000fe40007f9e0ff */
[----:B------:R-:W-:Y:S02]  /*97a0*/  LEA.HI.X.SX32 R230, R230, R25, 0x1, P6 ;  /* 0x00000019e6e67211 */ /* 0x000fe400030f0eff */
[----:B------:R-:W-:-:S02]  /*97b0*/  IADD3 R231, P0, PT, R248, R223, RZ ;  /* 0x000000dff8e77210 */ /* 0x000fc40007f1e0ff */
[-C--:B------:R-:W-:Y:S02]  /*97c0*/  LEA.HI.X.SX32 R228, R228, R25.reuse, 0x1, P5 ;  /* 0x00000019e4e47211 */ /* 0x080fe400028f0eff */
[----:B------:R-:W-:Y:S02]  /*97d0*/  IADD3 R221, P6, PT, R248, R138, RZ ;  /* 0x0000008af8dd7210 */ /* 0x000fe40007fde0ff */
[-C--:B------:R-:W-:Y:S02]  /*97e0*/  LEA.HI.X.SX32 R226, R226, R25.reuse, 0x1, P4 ;  /* 0x00000019e2e27211 */ /* 0x080fe400020f0eff */
[C---:B------:R-:W-:Y:S02]  /*97f0*/  IADD3 R219, P5, PT, R248.reuse, R156, RZ ;  /* 0x0000009cf8db7210 */ /* 0x040fe40007fbe0ff */
[----:B------:R-:W-:Y:S02]  /*9800*/  IADD3 R217, P4, PT, R248, R150, RZ ;  /* 0x00000096f8d97210 */ /* 0x000fe40007f9e0ff */
[----:B------:R-:W-:-:S02]  /*9810*/  LEA.HI.X.SX32 R232, R223, R25, 0x1, P0 ;  /* 0x00000019dfe87211 */ /* 0x000fc400000f0eff */
[-C--:B------:R-:W-:Y:S02]  /*9820*/  LEA.HI.X.SX32 R6, R138, R25.reuse, 0x1, P6 ;  /* 0x000000198a067211 */ /* 0x080fe400030f0eff */
[C---:B------:R-:W-:Y:S01]  /*9830*/  IADD3 R223, P0, PT, R248.reuse, R224, RZ ;  /* 0x000000e0f8df7210 */ /* 0x040fe20007f1e0ff */
[----:B------:R-:W2:Y:S01]  /*9840*/  LDL.LU R138, [R1+0xe4] ;  /* 0x0000e400018a7983 */ /* 0x000ea20000300800 */
[----:B------:R-:W-:Y:S02]  /*9850*/  IADD3 R213, P6, PT, R248, R152, RZ ;  /* 0x00000098f8d57210 */ /* 0x000fe40007fde0ff */
[-C--:B------:R-:W-:Y:S02]  /*9860*/  LEA.HI.X.SX32 R220, R156, R25.reuse, 0x1, P5 ;  /* 0x000000199cdc7211 */ /* 0x080fe400028f0eff */
[-C--:B------:R-:W-:Y:S02]  /*9870*/  LEA.HI.X.SX32 R218, R150, R25.reuse, 0x1, P4 ;  /* 0x0000001996da7211 */ /* 0x080fe400020f0eff */
[----:B------:R-:W-:Y:S01]  /*9880*/  IADD3 R211, P5, PT, R248, R154, RZ ;  /* 0x0000009af8d37210 */ /* 0x000fe20007fbe0ff */
[----:B------:R-:W3:Y:S01]  /*9890*/  LDL.LU R150, [R1+0xe8] ;  /* 0x0000e80001967983 */ /* 0x000ee20000300800 */
[----:B------:R-:W-:-:S02]  /*98a0*/  LEA.HI.X.SX32 R224, R224, R25, 0x1, P0 ;  /* 0x00000019e0e07211 */ /* 0x000fc400000f0eff */
[----:B------:R-:W-:Y:S01]  /*98b0*/  LEA.HI.X.SX32 R214, R152, R25, 0x1, P6 ;  /* 0x0000001998d67211 */ /* 0x000fe200030f0eff */
[----:B------:R-:W4:Y:S01]  /*98c0*/  LDL.LU R156, [R1+0xd8] ;  /* 0x0000d800019c7983 */ /* 0x000f220000300800 */
[----:B------:R-:W-:Y:S02]  /*98d0*/  IADD3 R215, P0, PT, R248, R157, RZ ;  /* 0x0000009df8d77210 */ /* 0x000fe40007f1e0ff */
[----:B------:R-:W-:Y:S01]  /*98e0*/  LEA.HI.X.SX32 R212, R154, R25, 0x1, P5 ;  /* 0x000000199ad47211 */ /* 0x000fe200028f0eff */
[----:B------:R-:W5:Y:S01]  /*98f0*/  LDL.LU R152, [R1+0xf0] ;  /* 0x0000f00001987983 */ /* 0x000f620000300800 */
[C---:B------:R-:W-:Y:S02]  /*9900*/  IADD3 R209, P4, PT, R248.reuse, R151, RZ ;  /* 0x00000097f8d17210 */ /* 0x040fe40007f9e0ff */
[----:B------:R-:W-:Y:S01]  /*9910*/  IADD3 R205, P6, PT, R248, R153, RZ ;  /* 0x00000099f8cd7210 */ /* 0x000fe20007fde0ff */
[----:B------:R-:W5:Y:S01]  /*9920*/  LDL.LU R154, [R1+0xf4] ;  /* 0x0000f400019a7983 */ /* 0x000f620000300800 */
[----:B------:R-:W-:-:S02]  /*9930*/  LEA.HI.X.SX32 R216, R157, R25, 0x1, P0 ;  /* 0x000000199dd87211 */ /* 0x000fc400000f0eff */
[----:B------:R-:W-:Y:S01]  /*9940*/  IADD3 R203, P5, PT, R248, R155, RZ ;  /* 0x0000009bf8cb7210 */ /* 0x000fe20007fbe0ff */
[----:B------:R-:W5:Y:S01]  /*9950*/  LDL.LU R157, [R1+0xf8] ;  /* 0x0000f800019d7983 */ /* 0x000f620000300800 */
[-C--:B------:R-:W-:Y:S02]  /*9960*/  LEA.HI.X.SX32 R210, R151, R25.reuse, 0x1, P4 ;  /* 0x0000001997d27211 */ /* 0x080fe400020f0eff */
[-C--:B------:R-:W-:Y:S01]  /*9970*/  LEA.HI.X.SX32 R206, R153, R25.reuse, 0x1, P6 ;  /* 0x0000001999ce7211 */ /* 0x080fe200030f0eff */
[----:B------:R-:W5:Y:S01]  /*9980*/  LDL.LU R151, [R1+0xdc] ;  /* 0x0000dc0001977983 */ /* 0x000f620000300800 */
[----:B------:R-:W-:-:S03]  /*9990*/  LEA.HI.X.SX32 R204, R155, R25, 0x1, P5 ;  /* 0x000000199bcc7211 */ /* 0x000fc600028f0eff */
[----:B------:R-:W5:Y:S04]  /*99a0*/  LDL.LU R153, [R1+0x100] ;  /* 0x0001000001997983 */ /* 0x000f680000300800 */
[----:B------:R-:W5:Y:S01]  /*99b0*/  LDL.LU R155, [R1+0x104] ;  /* 0x00010400019b7983 */ /* 0x000f620000300800 */
[----:B------:R-:W-:Y:S01]  /*99c0*/  SHF.R.S32.HI R74, RZ, 0x1f, R250 ;  /* 0x0000001fff4a7819 */ /* 0x000fe200000114fa */
[----:B------:R-:W-:Y:S01]  /*99d0*/  IMAD R141, R70, 0x3f, RZ ;  /* 0x0000003f468d7824 */ /* 0x000fe200078e02ff */
[----:B------:R-:W-:Y:S01]  /*99e0*/  IADD3 R186, P4, PT, R250, R70, RZ ;  /* 0x00000046faba7210 */ /* 0x000fe20007f9e0ff */
[----:B------:R-:W5:Y:S01]  /*99f0*/  LDL.LU R143, [R1+0x108] ;  /* 0x00010800018f7983 */ /* 0x000f620000300800 */
[----:B------:R-:W-:Y:S02]  /*9a00*/  IADD3 R207, P0, PT, R248, R139, RZ ;  /* 0x0000008bf8cf7210 */ /* 0x000fe40007f1e0ff */
[----:B------:R-:W-:Y:S01]  /*9a10*/  LEA.HI.X.SX32 R185, R70, R74, 0x1, P4 ;  /* 0x0000004a46b97211 */ /* 0x000fe200020f0eff */
[----:B------:R-:W5:Y:S01]  /*9a20*/  LDL.LU R140, [R1+0xe0] ;  /* 0x0000e000018c7983 */ /* 0x000f620000300800 */
[----:B------:R-:W-:-:S02]  /*9a30*/  IADD3 R201, P4, PT, R250, R141, RZ ;  /* 0x0000008dfac97210 */ /* 0x000fc40007f9e0ff */
[----:B------:R-:W-:Y:S02]  /*9a40*/  LEA.HI.X.SX32 R208, R139, R25, 0x1, P0 ;  /* 0x000000198bd07211 */ /* 0x000fe400000f0eff */
[----:B------:R-:W5:Y:S01]  /*9a50*/  LDL.LU R139, [R1+0x110] ;  /* 0x00011000018b7983 */ /* 0x000f620000300800 */
[----:B------:R-:W-:-:S03]  /*9a60*/  LEA.HI.X.SX32 R202, R141, R74, 0x1, P4 ;  /* 0x0000004a8dca7211 */ /* 0x000fc600020f0eff */
[----:B------:R-:W5:Y:S01]  /*9a70*/  LDL.LU R141, [R1+0x114] ;  /* 0x00011400018d7983 */ /* 0x000f620000300800 */
[----:B--2---:R-:W-:-:S04]  /*9a80*/  IADD3 R199, P5, PT, R250, R138, RZ ;  /* 0x0000008afac77210 */ /* 0x004fc80007fbe0ff */
[----:B------:R-:W-:Y:S02]  /*9a90*/  LEA.HI.X.SX32 R200, R138, R74, 0x1, P5 ;  /* 0x0000004a8ac87211 */ /* 0x000fe400028f0eff */
[----:B------:R-:W2:Y:S01]  /*9aa0*/  LDL.LU R138, [R1+0x118] ;  /* 0x00011800018a7983 */ /* 0x000ea20000300800 */
[C---:B---3--:R-:W-:Y:S02]  /*9ab0*/  IADD3 R197, P0, PT, R250.reuse, R150, RZ ;  /* 0x00000096fac57210 */ /* 0x048fe40007f1e0ff */
[----:B----4-:R-:W-:Y:S02]  /*9ac0*/  IADD3 R195, P6, PT, R250, R156, RZ ;  /* 0x0000009cfac37210 */ /* 0x010fe40007fde0ff */
[----:B------:R-:W-:Y:S02]  /*9ad0*/  LEA.HI.X.SX32 R198, R150, R74, 0x1, P0 ;  /* 0x0000004a96c67211 */ /* 0x000fe400000f0eff */
[----:B-----5:R-:W-:Y:S01]  /*9ae0*/  IADD3 R193, P4, PT, R250, R152, RZ ;  /* 0x00000098fac17210 */ /* 0x020fe20007f9e0ff */
[----:B------:R-:W3:Y:S01]  /*9af0*/  LDL.LU R150, [R1+0xec] ;  /* 0x0000ec0001967983 */ /* 0x000ee20000300800 */
[----:B------:R-:W-:-:S02]  /*9b00*/  LEA.HI.X.SX32 R196, R156, R74, 0x1, P6 ;  /* 0x0000004a9cc47211 */ /* 0x000fc400030f0eff */
[----:B------:R-:W-:Y:S01]  /*9b10*/  IADD3 R191, P5, PT, R250, R154, RZ ;  /* 0x0000009afabf7210 */ /* 0x000fe20007fbe0ff */
[----:B------:R-:W4:Y:S01]  /*9b20*/  LDL.LU R156, [R1+0x120] ;  /* 0x00012000019c7983 */ /* 0x000f220000300800 */
[-C--:B------:R-:W-:Y:S02]  /*9b30*/  LEA.HI.X.SX32 R194, R152, R74.reuse, 0x1, P4 ;  /* 0x0000004a98c27211 */ /* 0x080fe400020f0eff */
[----:B------:R-:W-:Y:S01]  /*9b40*/  IADD3 R189, P0, PT, R250, R157, RZ ;  /* 0x0000009dfabd7210 */ /* 0x000fe20007f1e0ff */
[----:B------:R-:W5:Y:S01]  /*9b50*/  LDL.LU R152, [R1+0x124] ;  /* 0x0001240001987983 */ /* 0x000f620000300800 */
[-C--:B------:R-:W-:Y:S02]  /*9b60*/  LEA.HI.X.SX32 R192, R154, R74.reuse, 0x1, P5 ;  /* 0x0000004a9ac07211 */ /* 0x080fe400028f0eff */
[----:B------:R-:W-:Y:S01]  /*9b70*/  IADD3 R76, P6, PT, R250, R151, RZ ;  /* 0x00000097fa4c7210 */ /* 0x000fe20007fde0ff */
[----:B------:R-:W5:Y:S01]  /*9b80*/  LDL.LU R154, [R1+0x128] ;  /* 0x00012800019a7983 */ /* 0x000f620000300800 */
[----:B------:R-:W-:-:S02]  /*9b90*/  LEA.HI.X.SX32 R190, R157, R74, 0x1, P0 ;  /* 0x0000004a9dbe7211 */ /* 0x000fc400000f0eff */
[C---:B------:R-:W-:Y:S01]  /*9ba0*/  IADD3 R78, P4, PT, R250.reuse, R153, RZ ;  /* 0x00000099fa4e7210 */ /* 0x040fe20007f9e0ff */
[----:B------:R-:W5:Y:S01]  /*9bb0*/  LDL.LU R157, [R1+0xfc] ;  /* 0x0000fc00019d7983 */ /* 0x000f620000300800 */
[-C--:B------:R-:W-:Y:S02]  /*9bc0*/  LEA.HI.X.SX32 R187, R151, R74.reuse, 0x1, P6 ;  /* 0x0000004a97bb7211 */ /* 0x080fe400030f0eff */
[----:B------:R-:W-:Y:S01]  /*9bd0*/  IADD3 R80, P5, PT, R250, R155, RZ ;  /* 0x0000009bfa507210 */ /* 0x000fe20007fbe0ff */
[----:B------:R-:W5:Y:S01]  /*9be0*/  LDL.LU R151, [R1+0x12c] ;  /* 0x00012c0001977983 */ /* 0x000f620000300800 */
[----:B------:R-:W-:-:S03]  /*9bf0*/  LEA.HI.X.SX32 R77, R153, R74, 0x1, P4 ;  /* 0x0000004a994d7211 */ /* 0x000fc600020f0eff */
[----:B------:R-:W5:Y:S01]  /*9c00*/  LDL.LU R153, [R1+0x130] ;  /* 0x0001300001997983 */ /* 0x000f620000300800 */
[----:B------:R-:W-:-:S03]  /*9c10*/  LEA.HI.X.SX32 R79, R155, R74, 0x1, P5 ;  /* 0x0000004a9b4f7211 */ /* 0x000fc600028f0eff */
[----:B------:R-:W5:Y:S01]  /*9c20*/  LDL.LU R155, [R1+0x138] ;  /* 0x00013800019b7983 */ /* 0x000f620000300800 */
[C---:B------:R-:W-:Y:S02]  /*9c30*/  IADD3 R82, P0, PT, R250.reuse, R143, RZ ;  /* 0x0000008ffa527210 */ /* 0x040fe40007f1e0ff */
[C---:B------:R-:W-:Y:S01]  /*9c40*/  IADD3 R84, P6, PT, R250.reuse, R140, RZ ;  /* 0x0000008cfa547210 */ /* 0x040fe20007fde0ff */
[----:B------:R-:W5:Y:S01]  /*9c50*/  LDL.LU R142, [R1+0x10c] ;  /* 0x00010c00018e7983 */ /* 0x000f620000300800 */
[C---:B------:R-:W-:Y:S02]  /*9c60*/  IADD3 R86, P4, PT, R250.reuse, R139, RZ ;  /* 0x0000008bfa567210 */ /* 0x040fe40007f9e0ff */
[-C--:B------:R-:W-:Y:S02]  /*9c70*/  LEA.HI.X.SX32 R81, R143, R74.reuse, 0x1, P0 ;  /* 0x0000004a8f517211 */ /* 0x080fe400000f0eff */
[----:B------:R-:W-:Y:S01]  /*9c80*/  IADD3 R88, P5, PT, R250, R141, RZ ;  /* 0x0000008dfa587210 */ /* 0x000fe20007fbe0ff */
[----:B------:R-:W5:Y:S01]  /*9c90*/  LDL.LU R143, [R1+0x13c] ;  /* 0x00013c00018f7983 */ /* 0x000f620000300800 */
[----:B------:R-:W-:-:S02]  /*9ca0*/  LEA.HI.X.SX32 R83, R140, R74, 0x1, P6 ;  /* 0x0000004a8c537211 */ /* 0x000fc400030f0eff */
[-C--:B------:R-:W-:Y:S02]  /*9cb0*/  LEA.HI.X.SX32 R85, R139, R74.reuse, 0x1, P4 ;  /* 0x0000004a8b557211 */ /* 0x080fe400020f0eff */
[----:B------:R-:W5:Y:S01]  /*9cc0*/  LDL.LU R139, [R1+0x140] ;  /* 0x00014000018b7983 */ /* 0x000f620000300800 */
[----:B------:R-:W-:-:S03]  /*9cd0*/  LEA.HI.X.SX32 R87, R141, R74, 0x1, P5 ;  /* 0x0000004a8d577211 */ /* 0x000fc600028f0eff */
[----:B------:R-:W5:Y:S04]  /*9ce0*/  LDL.LU R140, [R1+0x148] ;  /* 0x00014800018c7983 */ /* 0x000f680000300800 */
[----:B------:R-:W5:Y:S01]  /*9cf0*/  LDL.LU R141, [R1+0x11c] ;  /* 0x00011c00018d7983 */ /* 0x000f620000300800 */
[----:B--2---:R-:W-:-:S04]  /*9d00*/  IADD3 R90, P0, PT, R250, R138, RZ ;  /* 0x0000008afa5a7210 */ /* 0x004fc80007f1e0ff */
[----:B------:R-:W-:Y:S02]  /*9d10*/  LEA.HI.X.SX32 R89, R138, R74, 0x1, P0 ;  /* 0x0000004a8a597211 */ /* 0x000fe400000f0eff */
[----:B---3--:R-:W-:-:S04]  /*9d20*/  IADD3 R92, P6, PT, R250, R150, RZ ;  /* 0x00000096fa5c7210 */ /* 0x008fc80007fde0ff */
[----:B------:R-:W-:Y:S02]  /*9d30*/  LEA.HI.X.SX32 R91, R150, R74, 0x1, P6 ;  /* 0x0000004a965b7211 */ /* 0x000fe400030f0eff */
[C---:B----4-:R-:W-:Y:S01]  /*9d40*/  IADD3 R94, P4, PT, R250.reuse, R156, RZ ;  /* 0x0000009cfa5e7210 */ /* 0x050fe20007f9e0ff */
[----:B------:R-:W2:Y:S01]  /*9d50*/  LDL.LU R150, [R1+0x14c] ;  /* 0x00014c0001967983 */ /* 0x000ea20000300800 */
[----:B-----5:R-:W-:-:S03]  /*9d60*/  IADD3 R96, P5, PT, R250, R152, RZ ;  /* 0x00000098fa607210 */ /* 0x020fc60007fbe0ff */
[----:B------:R-:W3:Y:S01]  /*9d70*/  LDL.LU R138, [R1+0x154] ;  /* 0x00015400018a7983 */ /* 0x000ee20000300800 */
[----:B------:R-:W-:Y:S02]  /*9d80*/  IADD3 R98, P0, PT, R250, R154, RZ ;  /* 0x0000009afa627210 */ /* 0x000fe40007f1e0ff */
[-C--:B------:R-:W-:Y:S02]  /*9d90*/  LEA.HI.X.SX32 R95, R152, R74.reuse, 0x1, P5 ;  /* 0x0000004a985f7211 */ /* 0x080fe400028f0eff */
[-C--:B------:R-:W-:Y:S01]  /*9da0*/  LEA.HI.X.SX32 R93, R156, R74.reuse, 0x1, P4 ;  /* 0x0000004a9c5d7211 */ /* 0x080fe200020f0eff */
[----:B------:R-:W4:Y:S01]  /*9db0*/  LDL.LU R152, [R1+0x158] ;  /* 0x0001580001987983 */ /* 0x000f220000300800 */
[----:B------:R-:W-:Y:S02]  /*9dc0*/  IADD3 R100, P6, PT, R250, R157, RZ ;  /* 0x0000009dfa647210 */ /* 0x000fe40007fde0ff */
[----:B------:R-:W-:Y:S02]  /*9dd0*/  LEA.HI.X.SX32 R97, R154, R74, 0x1, P0 ;  /* 0x0000004a9a617211 */ /* 0x000fe400000f0eff */
[C---:B------:R-:W-:Y:S01]  /*9de0*/  IADD3 R102, P4, PT, R250.reuse, R151, RZ ;  /* 0x00000097fa667210 */ /* 0x040fe20007f9e0ff */
[----:B------:R-:W5:Y:S01]  /*9df0*/  LDL.LU R154, [R1+0x15c] ;  /* 0x00015c00019a7983 */ /* 0x000f620000300800 */
[----:B------:R-:W-:-:S03]  /*9e00*/  IADD3 R104, P5, PT, R250, R153, RZ ;  /* 0x00000099fa687210 */ /* 0x000fc60007fbe0ff */
[----:B------:R-:W5:Y:S01]  /*9e10*/  LDL.LU R156, [R1+0x160] ;  /* 0x00016000019c7983 */ /* 0x000f620000300800 */
[-C--:B------:R-:W-:Y:S02]  /*9e20*/  LEA.HI.X.SX32 R99, R157, R74.reuse, 0x1, P6 ;  /* 0x0000004a9d637211 */ /* 0x080fe400030f0eff */
        /* <DEDUP_REMOVED lines=8> */
[C---:B------:R-:W-:Y:S02]  /*9eb0*/  IADD3 R110, P4, PT, R250.reuse, R143, RZ ;  /* 0x0000008ffa6e7210 */ /* 0x040fe40007f9e0ff */
[C---:B------:R-:W-:Y:S02]  /*9ec0*/  IADD3 R108, P6, PT, R250.reuse, R142, RZ ;  /* 0x0000008efa6c7210 */ /* 0x040fe40007fde0ff */
[C---:B------:R-:W-:Y:S02]  /*9ed0*/  IADD3 R112, P5, PT, R250.reuse, R139, RZ ;  /* 0x0000008bfa707210 */ /* 0x040fe40007fbe0ff */
[----:B------:R-:W-:-:S02]  /*9ee0*/  IADD3 R114, P0, PT, R250, R140, RZ ;  /* 0x0000008cfa727210 */ /* 0x000fc40007f1e0ff */
[-C--:B------:R-:W-:Y:S02]  /*9ef0*/  LEA.HI.X.SX32 R109, R143, R74.reuse, 0x1, P4 ;  /* 0x0000004a8f6d7211 */ /* 0x080fe400020f0eff */
[-C--:B------:R-:W-:Y:S02]  /*9f00*/  LEA.HI.X.SX32 R107, R142, R74.reuse, 0x1, P6 ;  /* 0x0000004a8e6b7211 */ /* 0x080fe400030f0eff */
[-C--:B------:R-:W-:Y:S01]  /*9f10*/  LEA.HI.X.SX32 R111, R139, R74.reuse, 0x1, P5 ;  /* 0x0000004a8b6f7211 */ /* 0x080fe200028f0eff */
[----:B------:R-:W5:Y:S01]  /*9f20*/  LDL.LU R142, [R1+0x174] ;  /* 0x00017400018e7983 */ /* 0x000f620000300800 */
[----:B------:R-:W-:Y:S02]  /*9f30*/  IADD3 R116, P6, PT, R250, R141, RZ ;  /* 0x0000008dfa747210 */ /* 0x000fe40007fde0ff */
[-C--:B------:R-:W-:Y:S01]  /*9f40*/  LEA.HI.X.SX32 R113, R140, R74.reuse, 0x1, P0 ;  /* 0x0000004a8c717211 */ /* 0x080fe200000f0eff */
[----:B------:R-:W5:Y:S01]  /*9f50*/  LDL.LU R143, [R1+0x178] ;  /* 0x00017800018f7983 */ /* 0x000f620000300800 */
[----:B------:R-:W-:-:S03]  /*9f60*/  LEA.HI.X.SX32 R115, R141, R74, 0x1, P6 ;  /* 0x0000004a8d737211 */ /* 0x000fc600030f0eff */
[----:B------:R-:W5:Y:S04]  /*9f70*/  LDL.LU R139, [R1+0x144] ;  /* 0x00014400018b7983 */ /* 0x000f680000300800 */
[----:B------:R-:W5:Y:S01]  /*9f80*/  LDL.LU R141, [R1+0x17c] ;  /* 0x00017c00018d7983 */ /* 0x000f620000300800 */
[C---:B--2---:R-:W-:Y:S02]  /*9f90*/  IADD3 R118, P4, PT, R250.reuse, R150, RZ ;  /* 0x00000096fa767210 */ /* 0x044fe40007f9e0ff */
[----:B---3--:R-:W-:Y:S02]  /*9fa0*/  IADD3 R120, P5, PT, R250, R138, RZ ;  /* 0x0000008afa787210 */ /* 0x008fe40007fbe0ff */
[-C--:B------:R-:W-:Y:S02]  /*9fb0*/  LEA.HI.X.SX32 R117, R150, R74.reuse, 0x1, P4 ;  /* 0x0000004a96757211 */ /* 0x080fe400020f0eff */
[----:B------:R-:W-:Y:S01]  /*9fc0*/  LEA.HI.X.SX32 R119, R138, R74, 0x1, P5 ;  /* 0x0000004a8a777211 */ /* 0x000fe200028f0eff */
[----:B------:R-:W2:Y:S01]  /*9fd0*/  LDL.LU R150, [R1+0x180] ;  /* 0x0001800001967983 */ /* 0x000ea20000300800 */
[----:B----4-:R-:W-:-:S02]  /*9fe0*/  IADD3 R122, P0, PT, R250, R152, RZ ;  /* 0x00000098fa7a7210 */ /* 0x010fc40007f1e0ff */
[----:B-----5:R-:W-:Y:S02]  /*9ff0*/  IADD3 R124, P4, PT, R250, R154, RZ ;  /* 0x0000009afa7c7210 */ /* 0x020fe40007f9e0ff */
[----:B------:R-:W-:Y:S02]  /*a000*/  LEA.HI.X.SX32 R121, R152, R74, 0x1, P0 ;  /* 0x0000004a98797211 */ /* 0x000fe400000f0eff */
[----:B------:R-:W-:Y:S01]  /*a010*/  IADD3 R126, P5, PT, R250, R156, RZ ;  /* 0x0000009cfa7e7210 */ /* 0x000fe20007fbe0ff */
[----:B------:R-:W3:Y:S01]  /*a020*/  LDL.LU R152, [R1+0x184] ;  /* 0x0001840001987983 */ /* 0x000ee20000300800 */
[-C--:B------:R-:W-:Y:S02]  /*a030*/  LEA.HI.X.SX32 R123, R154, R74.reuse, 0x1, P4 ;  /* 0x0000004a9a7b7211 */ /* 0x080fe400020f0eff */
[----:B------:R-:W-:Y:S01]  /*a040*/  IADD3 R128, P0, PT, R250, R157, RZ ;  /* 0x0000009dfa807210 */ /* 0x000fe20007f1e0ff */
[----:B------:R-:W4:Y:S01]  /*a050*/  LDL.LU R154, [R1+0x150] ;  /* 0x00015000019a7983 */ /* 0x000f220000300800 */
[----:B------:R-:W-:-:S02]  /*a060*/  LEA.HI.X.SX32 R125, R156, R74, 0x1, P5 ;  /* 0x0000004a9c7d7211 */ /* 0x000fc400028f0eff */
[C---:B------:R-:W-:Y:S01]  /*a070*/  IADD3 R130, P4, PT, R250.reuse, R151, RZ ;  /* 0x00000097fa827210 */ /* 0x040fe20007f9e0ff */
[----:B------:R-:W5:Y:S01]  /*a080*/  LDL.LU R156, [R1+0x18c] ;  /* 0x00018c00019c7983 */ /* 0x000f620000300800 */
[-C--:B------:R-:W-:Y:S02]  /*a090*/  LEA.HI.X.SX32 R127, R157, R74.reuse, 0x1, P0 ;  /* 0x0000004a9d7f7211 */ /* 0x080fe400000f0eff */
[C---:B------:R-:W-:Y:S02]  /*a0a0*/  IADD3 R132, P5, PT, R250.reuse, R153, RZ ;  /* 0x00000099fa847210 */ /* 0x040fe40007fbe0ff */
        /* <DEDUP_REMOVED lines=21> */
[----:B-1----:R-:W-:-:S04]  /*a200*/  IMAD.WIDE.U32 R68, R68, 0xc, R4 ;  /* 0x0000000c44447825 */ /* 0x002fc800078e0004 */
[----:B------:R-:W-:Y:S02]  /*a210*/  IMAD R8, R8, 0xc, RZ ;  /* 0x0000000c08087824 */ /* 0x000fe400078e02ff */
[----:B------:R-:W-:-:S04]  /*a220*/  IMAD.WIDE.U32 R72, R71, 0xc, R72 ;  /* 0x0000000c47487825 */ /* 0x000fc800078e0048 */
[----:B------:R-:W-:Y:S01]  /*a230*/  IMAD.IADD R71, R69, 0x1, R8 ;  /* 0x0000000145477824 */ /* 0x000fe200078e0208 */
[C---:B------:R-:W-:Y:S01]  /*a240*/  SHF.L.U64.HI R8, R20.reuse, 0x2, R23 ;  /* 0x0000000214087819 */ /* 0x040fe20000010217 */
[----:B------:R-:W-:Y:S01]  /*a250*/  IMAD.SHL.U32 R20, R20, 0x4, RZ ;  /* 0x0000000414147824 */ /* 0x000fe200078e00ff */
[----:B------:R-:W-:-:S03]  /*a260*/  SHF.L.U64.HI R22, R17, 0x2, R22 ;  /* 0x0000000211167819 */ /* 0x000fc60000010216 */
[----:B------:R1:W-:Y:S01]  /*a270*/  STL [R1+0x34], R8 ;  /* 0x0000340801007387 */ /* 0x0003e20000100800 */
[----:B------:R-:W-:-:S03]  /*a280*/  IADD3 R136, P4, PT, R250, R142, RZ ;  /* 0x0000008efa887210 */ /* 0x000fc60007f9e0ff */
[----:B------:R1:W-:Y:S02]  /*a290*/  STL [R1+0x30], R20 ;  /* 0x0000301401007387 */ /* 0x0003e40000100800 */
[----:B-1----:R-:W-:Y:S02]  /*a2a0*/  IMAD.SHL.U32 R8, R17, 0x4, RZ ;  /* 0x0000000411087824 */ /* 0x002fe400078e00ff */
[----:B------:R-:W-:Y:S01]  /*a2b0*/  STL [R1+0x2c], R22 ;  /* 0x00002c1601007387 */ /* 0x000fe20000100800 */
[C---:B------:R-:W-:Y:S01]  /*a2c0*/  IMAD.SHL.U32 R17, R14.reuse, 0x4, RZ ;  /* 0x000000040e117824 */ /* 0x040fe200078e00ff */
[----:B------:R-:W-:Y:S02]  /*a2d0*/  SHF.L.U64.HI R20, R14, 0x2, R21 ;  /* 0x000000020e147819 */ /* 0x000fe40000010215 */
[----:B------:R1:W-:Y:S01]  /*a2e0*/  STL [R1+0x28], R8 ;  /* 0x0000280801007387 */ /* 0x0003e20000100800 */
[----:B------:R-:W-:Y:S02]  /*a2f0*/  LEA.HI.X.SX32 R135, R142, R74, 0x1, P4 ;  /* 0x0000004a8e877211 */ /* 0x000fe400020f0eff */
[----:B------:R-:W-:-:S02]  /*a300*/  IADD3 R138, P5, PT, R250, R143, RZ ;  /* 0x0000008ffa8a7210 */ /* 0x000fc40007fbe0ff */
[C---:B------:R-:W-:Y:S02]  /*a310*/  IADD3 R140, P0, PT, R250.reuse, R139, RZ ;  /* 0x0000008bfa8c7210 */ /* 0x040fe40007f1e0ff */
[----:B------:R-:W-:Y:S02]  /*a320*/  IADD3 R142, P4, PT, R250, R141, RZ ;  /* 0x0000008dfa8e7210 */ /* 0x000fe40007f9e0ff */
[C---:B-1----:R-:W-:Y:S01]  /*a330*/  SHF.L.U64.HI R8, R12.reuse, 0x2, R19 ;  /* 0x000000020c087819 */ /* 0x042fe20000010213 */
[----:B------:R-:W-:Y:S01]  /*a340*/  STL [R1+0x24], R20 ;  /* 0x0000241401007387 */ /* 0x000fe20000100800 */
[----:B------:R-:W-:Y:S01]  /*a350*/  SHF.R.S32.HI R5, RZ, 0x1f, R188 ;  /* 0x0000001fff057819 */ /* 0x000fe200000114bc */
[----:B------:R-:W-:Y:S01]  /*a360*/  IMAD.SHL.U32 R14, R12, 0x4, RZ ;  /* 0x000000040c0e7824 */ /* 0x000fe200078e00ff */
[-C--:B------:R-:W-:Y:S01]  /*a370*/  LEA.HI.X.SX32 R137, R143, R74.reuse, 0x1, P5 ;  /* 0x0000004a8f897211 */ /* 0x080fe200028f0eff */
[----:B------:R-:W-:Y:S01]  /*a380*/  STL [R1+0x20], R17 ;  /* 0x0000201101007387 */ /* 0x000fe20000100800 */
[----:B------:R-:W-:-:S02]  /*a390*/  LEA.HI.X.SX32 R139, R139, R74, 0x1, P0 ;  /* 0x0000004a8b8b7211 */ /* 0x000fc400000f0eff */
[----:B------:R-:W-:Y:S01]  /*a3a0*/  LEA.HI.X.SX32 R141, R141, R74, 0x1, P4 ;  /* 0x0000004a8d8d7211 */ /* 0x000fe200020f0eff */
[----:B------:R1:W-:Y:S01]  /*a3b0*/  STL [R1+0x1c], R8 ;  /* 0x00001c0801007387 */ /* 0x0003e20000100800 */
[----:B------:R-:W-:Y:S02]  /*a3c0*/  SHF.L.U64.HI R12, R10, 0x2, R18 ;  /* 0x000000020a0c7819 */ /* 0x000fe40000010212 */
[----:B------:R-:W-:Y:S01]  /*a3d0*/  LEA.HI R5, R5, R188, RZ, 0x6 ;  /* 0x000000bc05057211 */ /* 0x000fe200078f30ff */
[----:B------:R-:W-:Y:S01]  /*a3e0*/  IMAD R222, R222, 0xc, RZ ;  /* 0x0000000cdede7824 */ /* 0x000fe200078e02ff */
[----:B------:R-:W-:Y:S01]  /*a3f0*/  STL [R1+0x18], R14 ;  /* 0x0000180e01007387 */ /* 0x000fe20000100800 */
[----:B------:R-:W1:Y:S02]  /*a400*/  LDC R188, c[0x0][0x3a0] ;  /* 0x0000e800ffbc7b82 */ /* 0x000e640000000800 */
[----:B-1----:R-:W-:Y:S01]  /*a410*/  IMAD.SHL.U32 R8, R10, 0x4, RZ ;  /* 0x000000040a087824 */ /* 0x002fe200078e00ff */
[C---:B------:R-:W-:Y:S01]  /*a420*/  SHF.L.U64.HI R10, R9.reuse, 0x2, R16 ;  /* 0x00000002090a7819 */ /* 0x040fe20000010210 */
[----:B------:R-:W-:Y:S01]  /*a430*/  STL [R1+0x14], R12 ;  /* 0x0000140c01007387 */ /* 0x000fe20000100800 */
[----:B------:R-:W-:Y:S01]  /*a440*/  IMAD.SHL.U32 R9, R9, 0x4, RZ ;  /* 0x0000000409097824 */ /* 0x000fe200078e00ff */
[----:B------:R-:W-:-:S02]  /*a450*/  SHF.R.S32.HI R5, RZ, 0x6, R5 ;  /* 0x00000006ff057819 */ /* 0x000fc40000011405 */
[----:B------:R1:W-:Y:S01]  /*a460*/  STL [R1+0x10], R8 ;  /* 0x0000100801007387 */ /* 0x0003e20000100800 */
[----:B------:R-:W-:Y:S01]  /*a470*/  IMAD.IADD R73, R73, 0x1, R222 ;  /* 0x0000000149497824 */ /* 0x000fe200078e02de */
[----:B------:R-:W-:Y:S02]  /*a480*/  SHF.L.U64.HI R222, R221, 0x2, R6 ;  /* 0x00000002ddde7819 */ /* 0x000fe40000010206 */
[----:B------:R-:W-:Y:S01]  /*a490*/  STL [R1+0xc], R10 ;  /* 0x00000c0a01007387 */ /* 0x000fe20000100800 */
[----:B------:R-:W-:Y:S02]  /*a4a0*/  VIMNMX R6, PT, PT, R5, 0x2, !PT ;  /* 0x0000000205067848 */ /* 0x000fe40007fe0100 */
[C---:B-1----:R-:W-:Y:S01]  /*a4b0*/  SHF.L.U64.HI R8, R7.reuse, 0x2, R15 ;  /* 0x0000000207087819 */ /* 0x042fe2000001020f */
[----:B------:R-:W-:Y:S01]  /*a4c0*/  IMAD.SHL.U32 R7, R7, 0x4, RZ ;  /* 0x0000000407077824 */ /* 0x000fe200078e00ff */
[----:B------:R-:W-:Y:S04]  /*a4d0*/  STL [R1+0x8], R9 ;  /* 0x0000080901007387 */ /* 0x000fe80000100800 */
[----:B------:R-:W-:Y:S04]  /*a4e0*/  STL [R1+0x4], R8 ;  /* 0x0000040801007387 */ /* 0x000fe80000100800 */
[----:B------:R1:W-:Y:S02]  /*a4f0*/  STL [R1], R7 ;  /* 0x0000000701007387 */ /* 0x0003e40000100800 */
[----:B-1----:R-:W-:-:S02]  /*a500*/  VIADD R7, R5, 0xfffffffd ;  /* 0xfffffffd05077836 */ /* 0x002fc40000000000 */
[----:B------:R-:W-:-:S05]  /*a510*/  VIADD R5, R6, 0xffffffff ;  /* 0xffffffff06057836 */ /* 0x000fca0000000000 */
[----:B------:R1:W-:Y:S01]  /*a520*/  STL [R1+0x38], R5 ;  /* 0x0000380501007387 */ /* 0x0003e20000100800 */
[----:B------:R-:W-:Y:S01]  /*a530*/  VIADD R188, R188, 0xffffff40 ;  /* 0xffffff40bcbc7836 */ /* 0x000fe20000000000 */
[----:B------:R-:W-:Y:S01]  /*a540*/  SHF.L.U64.HI R252, R251, 0x2, R252 ;  /* 0x00000002fbfc7819 */ /* 0x000fe200000102fc */
[----:B------:R-:W-:Y:S01]  /*a550*/  IMAD.MOV.U32 R70, RZ, RZ, R68 ;  /* 0x000000ffff467224 */ /* 0x000fe200078e0044 */
[----:B------:R-:W-:Y:S01]  /*a560*/  SHF.L.U64.HI R248, R247, 0x2, R11 ;  /* 0x00000002f7f87819 */ /* 0x000fe2000001020b */
[----:B------:R-:W-:Y:S01]  /*a570*/  IMAD.MOV.U32 R69, RZ, RZ, R188 ;  /* 0x000000ffff457224 */ /* 0x000fe200078e00bc */
[----:B------:R-:W-:Y:S01]  /*a580*/  SHF.L.U64.HI R246, R245, 0x2, R246 ;  /* 0x00000002f5f67819 */ /* 0x000fe200000102f6 */
[----:B------:R-:W-:Y:S01]  /*a590*/  IMAD.MOV.U32 R4, RZ, RZ, RZ ;  /* 0x000000ffff047224 */ /* 0x000fe200078e00ff */
[----:B------:R-:W-:Y:S01]  /*a5a0*/  SHF.L.U64.HI R244, R243, 0x2, R244 ;  /* 0x00000002f3f47819 */ /* 0x000fe200000102f4 */
[----:B------:R-:W-:Y:S01]  /*a5b0*/  IMAD.MOV.U32 R68, RZ, RZ, RZ ;  /* 0x000000ffff447224 */ /* 0x000fe200078e00ff */
[----:B------:R-:W-:Y:S01]  /*a5c0*/  SHF.L.U64.HI R242, R241, 0x2, R242 ;  /* 0x00000002f1f27819 */ /* 0x000fe200000102f2 */
[----:B------:R-:W-:Y:S01]  /*a5d0*/  IMAD.SHL.U32 R251, R251, 0x4, RZ ;  /* 0x00000004fbfb7824 */ /* 0x000fe200078e00ff */
        /* <DEDUP_REMOVED lines=54> */
[----:B------:R-:W-:-:S02]  /*a940*/  SHF.L.U64.HI R79, R80, 0x2, R79 ;  /* 0x00000002504f7819 */ /* 0x000fc4000001024f */
[----:B--2---:R-:W-:-:S04]  /*a950*/  IADD3 R144, P5, PT, R250, R150, RZ ;  /* 0x00000096fa907210 */ /* 0x004fc80007fbe0ff */
[----:B------:R-:W-:Y:S02]  /*a960*/  LEA.HI.X.SX32 R143, R150, R74, 0x1, P5 ;  /* 0x0000004a968f7211 */ /* 0x000fe400028f0eff */
[C---:B---3--:R-:W-:Y:S02]  /*a970*/  IADD3 R146, P0, PT, R250.reuse, R152, RZ ;  /* 0x00000098fa927210 */ /* 0x048fe40007f1e0ff */
[----:B----4-:R-:W-:Y:S02]  /*a980*/  IADD3 R148, P4, PT, R250, R154, RZ ;  /* 0x0000009afa947210 */ /* 0x010fe40007f9e0ff */
[-C--:B------:R-:W-:Y:S02]  /*a990*/  LEA.HI.X.SX32 R145, R152, R74.reuse, 0x1, P0 ;  /* 0x0000004a98917211 */ /* 0x080fe400000f0eff */
[----:B------:R-:W-:Y:S02]  /*a9a0*/  LEA.HI.X.SX32 R147, R154, R74, 0x1, P4 ;  /* 0x0000004a9a937211 */ /* 0x000fe400020f0eff */
[----:B-----5:R-:W-:-:S02]  /*a9b0*/  IADD3 R150, P5, PT, R250, R156, RZ ;  /* 0x0000009cfa967210 */ /* 0x020fc40007fbe0ff */
[C---:B------:R-:W-:Y:S02]  /*a9c0*/  IADD3 R152, P0, PT, R250.reuse, R151, RZ ;  /* 0x00000097fa987210 */ /* 0x040fe40007f1e0ff */
[----:B------:R-:W-:Y:S02]  /*a9d0*/  IADD3 R154, P4, PT, R250, R153, RZ ;  /* 0x00000099fa9a7210 */ /* 0x000fe40007f9e0ff */
[-C--:B------:R-:W-:Y:S02]  /*a9e0*/  LEA.HI.X.SX32 R149, R156, R74.reuse, 0x1, P5 ;  /* 0x0000004a9c957211 */ /* 0x080fe400028f0eff */
[-C--:B------:R-:W-:Y:S02]  /*a9f0*/  LEA.HI.X.SX32 R151, R151, R74.reuse, 0x1, P0 ;  /* 0x0000004a97977211 */ /* 0x080fe400000f0eff */
[----:B------:R-:W-:Y:S02]  /*aa00*/  LEA.HI.X.SX32 R153, R153, R74, 0x1, P4 ;  /* 0x0000004a99997211 */ /* 0x000fe400020f0eff */
[----:B------:R-:W-:-:S02]  /*aa10*/  IADD3 R156, P5, PT, R250, R155, RZ ;  /* 0x0000009bfa9c7210 */ /* 0x000fc40007fbe0ff */
[C---:B------:R-:W-:Y:S02]  /*aa20*/  IADD3 R158, P0, PT, R250.reuse, R157, RZ ;  /* 0x0000009dfa9e7210 */ /* 0x040fe40007f1e0ff */
[C---:B------:R-:W-:Y:S02]  /*aa30*/  IADD3 R160, P4, PT, R250.reuse, R159, RZ ;  /* 0x0000009ffaa07210 */ /* 0x040fe40007f9e0ff */
        /* <DEDUP_REMOVED lines=27> */
[----:B------:R-:W-:Y:S01]  /*abf0*/  SHF.L.U64.HI R74, R250, 0x2, R74 ;  /* 0x00000002fa4a7819 */ /* 0x000fe2000001024a */
[----:B------:R-:W-:Y:S01]  /*ac00*/  IMAD.SHL.U32 R193, R193, 0x4, RZ ;  /* 0x00000004c1c17824 */ /* 0x000fe200078e00ff */
[C---:B------:R-:W-:Y:S01]  /*ac10*/  SHF.L.U64.HI R250, R249.reuse, 0x2, R13 ;  /* 0x00000002f9fa7819 */ /* 0x040fe2000001020d */
        /* <DEDUP_REMOVED lines=106> */
[----:B------:R-:W-:-:S02]  /*b2c0*/  IMAD.SHL.U32 R176, R176, 0x4, RZ ;  /* 0x00000004b0b07824 */ /* 0x000fc400078e00ff */
[----:B------:R-:W-:Y:S02]  /*b2d0*/  IMAD.SHL.U32 R178, R178, 0x4, RZ ;  /* 0x00000004b2b27824 */ /* 0x000fe400078e00ff */
[----:B------:R-:W-:Y:S02]  /*b2e0*/  IMAD.SHL.U32 R180, R180, 0x4, RZ ;  /* 0x00000004b4b47824 */ /* 0x000fe400078e00ff */
[----:B------:R-:W-:Y:S02]  /*b2f0*/  IMAD.SHL.U32 R182, R182, 0x4, RZ ;  /* 0x00000004b6b67824 */ /* 0x000fe400078e00ff */
[----:B------:R-:W-:Y:S02]  /*b300*/  IMAD.SHL.U32 R184, R184, 0x4, RZ ;  /* 0x00000004b8b87824 */ /* 0x000fe400078e00ff */
[----:B------:R-:W-:Y:S01]  /*b310*/  IMAD.SHL.U32 R186, R186, 0x4, RZ ;  /* 0x00000004baba7824 */ /* 0x000fe200078e00ff */
[----:B------:R-:W-:Y:S01]  /*b320*/  UMOV UR26, 0x1 ;  /* 0x00000001001a7882 */ /* 0x000fe20000000000 */
[----:B------:R-:W-:Y:S01]  /*b330*/  UMOV UR27, 0x2 ;  /* 0x00000002001b7882 */ /* 0x000fe20000000000 */
[----:B------:R-:W-:Y:S01]  /*b340*/  UMOV UR5, URZ ;  /* 0x000000ff00057c82 */ /* 0x000fe20008000000 */
[----:B------:R-:W-:Y:S01]  /*b350*/  UMOV UR6, URZ ;  /* 0x000000ff00067c82 */ /* 0x000fe20008000000 */
[----:B-1----:R-:W-:-:S05]  /*b360*/  UMOV UR7, URZ ;  /* 0x000000ff00077c82 */ /* 0x002fca0008000000 */
.L_x_11:
[----:B------:R-:W-:Y:S01]  /*b370*/  IMAD.U32 R4, R4, -0x80000000, RZ ;  /* 0x8000000004047824 */ /* 0x000fe200078e00ff */
[----:B------:R-:W-:-:S03]  /*b380*/  UIADD3 UR6, UPT, UPT, UR6, 0x1, URZ ;  /* 0x0000000106067890 */ /* 0x000fc6000fffe0ff */
[----:B------:R-:W1:Y:S01]  /*b390*/  SYNCS.PHASECHK.TRANS64.TRYWAIT P0, [UR8], R4 ;  /* 0x00000004ff0075a7 */ /* 0x000e620008001108 */
[----:B------:R-:W-:-:S04]  /*b3a0*/  UISETP.GT.AND UP1, UPT, UR6, 0x1, UPT ;  /* 0x000000010600788c */ /* 0x000fc8000bf24270 */
[----:B------:R-:W-:-:S04]  /*b3b0*/  USEL UR6, UR6, URZ, !UP1 ;  /* 0x000000ff06067287 */ /* 0x000fc8000c800000 */
[----:B------:R-:W-:Y:S01]  /*b3c0*/  ULEA UR4, UR6, UR11, 0xf ;  /* 0x0000000b06047291 */ /* 0x000fe2000f8e78ff */
[----:B-1----:R-:W-:Y:S11]  /*b3d0*/  @!P0 BRA `(.L_x_9) ;  /* 0x0000004400c88947 */ /* 0x002ff60003800000 */
.L_x_17:
[----:B------:R-:W-:-:S04]  /*b3e0*/  DEPBAR.LE SB0, 0x2 ;  /* 0x000080800000791a */ /* 0x000fc80000000000 */
[----:B------:R-:W-:Y:S01]  /*b3f0*/  LEA R188, R2, UR4, 0x8 ;  /* 0x0000000402bc7c11 */ /* 0x000fe2000f8e40ff */
[----:B------:R-:W-:Y:S01]  /*b400*/  BAR.SYNC.DEFER_BLOCKING 0x0 ;  /* 0x0000000000007b1d */ /* 0x000fe20000010000 */
[----:B------:R-:W-:Y:S02]  /*b410*/  UIADD3 UR5, UPT, UPT, UR5, 0x1, URZ ;  /* 0x0000000105057890 */ /* 0x000fe4000fffe0ff */
[----:B------:R-:W-:Y:S02]  /*b420*/  ULEA UR8, UR26, UR11, 0x3 ;  /* 0x0000000b1a087291 */ /* 0x000fe4000f8e18ff */
[----:B------:R-:W-:Y:S02]  /*b430*/  UISETP.GT.AND UP1, UPT, UR5, 0x2, UPT ;  /* 0x000000020500788c */ /* 0x000fe4000bf24270 */
[----:B------:R-:W-:Y:S02]  /*b440*/  UIADD3 UR8, UPT, UPT, UR8, 0x1c000, URZ ;  /* 0x0001c00008087890 */ /* 0x000fe4000fffe0ff */
[----:B------:R-:W-:Y:S01]  /*b450*/  USEL UR5, UR5, URZ, !UP1 ;  /* 0x000000ff05057287 */ /* 0x000fe2000c800000 */
[----:B------:R-:W-:Y:S01]  /*b460*/  UMOV UR4, UR7 ;  /* 0x0000000700047c82 */ /* 0x000fe20008000000 */
[----:B------:R-:W-:Y:S04]  /*b470*/  LDS.128 R4, [R188] ;  /* 0x00000000bc047984 */ /* 0x000fe80000000c00 */
        /* <DEDUP_REMOVED lines=15> */
[----:B-1----:R1:W-:Y:S01]  /*b570*/  STTM.x64 tmem[UR12+0x40], R4 ;  /* 0x00004004000079ed */ /* 0x0023e2000834000c */
[----:B------:R-:W2:Y:S02]  /*b580*/  FENCE.VIEW.ASYNC.T ;  /* 0x00000000000073c6 */ /* 0x000ea40000000200 */
[----:B--2---:R-:W-:Y:S06]  /*b590*/  BAR.SYNC.DEFER_BLOCKING 0x0 ;  /* 0x0000000000007b1d */ /* 0x004fec0000010000 */
[----:B------:R-:W-:Y:S05]  /*b5a0*/  @P3 BRA `(.L_x_10) ;  /* 0x0000000000dc3947 */ /* 0x000fea0003800000 */
[----:B------:R-:W-:Y:S01]  /*b5b0*/  ULEA UR9, UR5, UR11, 0xe ;  /* 0x0000000b05097291 */ /* 0x000fe2000f8e70ff */
[----:B------:R-:W-:Y:S01]  /*b5c0*/  UMOV UR7, URZ ;  /* 0x000000ff00077c82 */ /* 0x000fe20008000000 */
[----:B------:R-:W-:Y:S02]  /*b5d0*/  UIADD3 UR30, UPT, UPT, UR10, 0x48, URZ ;  /* 0x000000480a1e7890 */ /* 0x000fe4000fffe0ff */
[----:B------:R-:W-:Y:S02]  /*b5e0*/  UIADD3 UR9, UPT, UPT, UR9, 0x10000, URZ ;  /* 0x0001000009097890 */ /* 0x000fe4000fffe0ff */
[----:B------:R-:W-:Y:S02]  /*b5f0*/  UIADD3 UR31, UPT, UPT, UR10, 0x50, URZ ;  /* 0x000000500a1f7890 */ /* 0x000fe4000fffe0ff */
[----:B------:R-:W-:Y:S02]  /*b600*/  USHF.R.U32.HI UR9, URZ, 0x4, UR9 ;  /* 0x00000004ff097899 */ /* 0x000fe40008011609 */
[----:B------:R-:W-:-:S02]  /*b610*/  UIADD3 UR46, UPT, UPT, UR10, 0x58, URZ ;  /* 0x000000580a2e7890 */ /* 0x000fc4000fffe0ff */
[----:B------:R-:W-:Y:S02]  /*b620*/  USGXT.U32 UR18, UR9, 0xe ;  /* 0x0000000e0912789a */ /* 0x000fe40008000000 */
[----:B------:R-:W-:Y:S02]  /*b630*/  UIADD3 UR47, UPT, UPT, UR10, 0x60, URZ ;  /* 0x000000600a2f7890 */ /* 0x000fe4000fffe0ff */
[----:B------:R-:W-:Y:S02]  /*b640*/  UIADD3 UR20, UP1, UPT, UR18, 0x2, URZ ;  /* 0x0000000212147890 */ /* 0x000fe4000ff3e0ff */
[----:B------:R-:W-:Y:S02]  /*b650*/  UIADD3 UR48, UPT, UPT, UR10, 0x68, URZ ;  /* 0x000000680a307890 */ /* 0x000fe4000fffe0ff */
[----:B------:R-:W-:Y:S02]  /*b660*/  UIADD3.X UR21, UPT, UPT, UR7, 0x40004040, URZ, UP1, !UPT ;  /* 0x4000404007157890 */ /* 0x000fe40008ffe4ff */
[----:B------:R-:W-:-:S02]  /*b670*/  UIADD3 UR38, UP1, UPT, UR20, 0x2, URZ ;  /* 0x0000000214267890 */ /* 0x000fc4000ff3e0ff */
[----:B------:R-:W-:Y:S02]  /*b680*/  UIADD3 UR40, UP2, UPT, UR20, 0x4, URZ ;  /* 0x0000000414287890 */ /* 0x000fe4000ff5e0ff */
[----:B------:R-:W-:Y:S02]  /*b690*/  UIADD3 UR42, UP3, UPT, UR20, 0x1fe, URZ ;  /* 0x000001fe142a7890 */ /* 0x000fe4000ff7e0ff */
[----:B------:R-:W-:Y:S02]  /*b6a0*/  UIADD3 UR44, UP4, UPT, UR20, 0x200, URZ ;  /* 0x00000200142c7890 */ /* 0x000fe4000ff9e0ff */
[----:B------:R-:W-:Y:S02]  /*b6b0*/  UIADD3 UR22, UP5, UPT, UR20, 0x202, URZ ;  /* 0x0000020214167890 */ /* 0x000fe4000ffbe0ff */
[----:B------:R-:W-:Y:S02]  /*b6c0*/  UIADD3.X UR39, UPT, UPT, UR21, URZ, URZ, UP1, !UPT ;  /* 0x000000ff15277290 */ /* 0x000fe40008ffe4ff */
[----:B------:R-:W-:-:S02]  /*b6d0*/  UIADD3 UR24, UP6, UPT, UR20, 0x204, URZ ;  /* 0x0000020414187890 */ /* 0x000fc4000ffde0ff */
[----:B------:R-:W-:Y:S02]  /*b6e0*/  UIADD3.X UR41, UPT, UPT, UR21, URZ, URZ, UP2, !UPT ;  /* 0x000000ff15297290 */ /* 0x000fe400097fe4ff */
[----:B------:R-:W-:Y:S02]  /*b6f0*/  UIADD3.X UR43, UPT, UPT, UR21, URZ, URZ, UP3, !UPT ;  /* 0x000000ff152b7290 */ /* 0x000fe40009ffe4ff */
[----:B------:R-:W-:Y:S02]  /*b700*/  UIADD3.X UR45, UPT, UPT, UR21, URZ, URZ, UP4, !UPT ;  /* 0x000000ff152d7290 */ /* 0x000fe4000a7fe4ff */
[----:B------:R-:W-:Y:S02]  /*b710*/  UIADD3 UR49, UPT, UPT, UR10, 0x70, URZ ;  /* 0x000000700a317890 */ /* 0x000fe4000fffe0ff */
[----:B------:R-:W-:Y:S01]  /*b720*/  UIADD3.X UR23, UPT, UPT, UR21, URZ, URZ, UP5, !UPT ;  /* 0x000000ff15177290 */ /* 0x000fe2000affe4ff */
[----:B------:R-:W-:Y:S01]  /*b730*/  UMOV UR14, 0x0 ;  /* 0x00000000000e7882 */ /* 0x000fe20000000000 */
[----:B------:R-:W-:Y:S01]  /*b740*/  UMOV UR15, 0x8100910 ;  /* 0x08100910000f7882 */ /* 0x000fe20000000000 */
[----:B------:R-:W-:Y:S01]  /*b750*/  UIADD3 UR54, UPT, UPT, UR10, 0x78, URZ ;  /* 0x000000780a367890 */ /* 0x000fe2000fffe0ff */
[----:B------:R-:W-:Y:S01]  /*b760*/  UMOV UR19, 0x40004040 ;  /* 0x4000404000137882 */ /* 0x000fe20000000000 */
[----:B------:R-:W-:Y:S01]  /*b770*/  UIADD3.X UR25, UPT, UPT, UR21, URZ, URZ, UP6, !UPT ;  /* 0x000000ff15197290 */ /* 0x000fe2000b7fe4ff */
[----:B------:R2:W-:Y:S01]  /*b780*/  UTCHMMA tmem[UR13], gdesc[UR18], tmem[UR10], tmem[UR14], idesc[UR15], UPT ;  /* 0x00ff0e120d0079ea */ /* 0x0005e2000b80000a */
[----:B------:R-:W-:Y:S01]  /*b790*/  UMOV UR16, 0x0 ;  /* 0x0000000000107882 */ /* 0x000fe20000000000 */
[----:B------:R-:W-:Y:S01]  /*b7a0*/  UMOV UR17, 0x8100910 ;  /* 0x0810091000117882 */ /* 0x000fe20000000000 */
[----:B------:R-:W-:Y:S01]  /*b7b0*/  UMOV UR32, 0x0 ;  /* 0x0000000000207882 */ /* 0x000fe20000000000 */
[----:B------:R-:W-:Y:S01]  /*b7c0*/  UMOV UR33, 0x8100910 ;  /* 0x0810091000217882 */ /* 0x000fe20000000000 */
        /* <DEDUP_REMOVED lines=11> */
[----:B------:R-:W-:Y:S01]  /*b880*/  UMOV UR9, URZ ;  /* 0x000000ff00097c82 */ /* 0x000fe20008000000 */
[----:B------:R2:W-:Y:S01]  /*b890*/  UTCHMMA tmem[UR47], gdesc[UR42], tmem[UR10], tmem[UR36], idesc[UR37], UPT ;  /* 0x00ff242a2f0079ea */ /* 0x0005e2000b80000a */
[----:B------:R-:W-:Y:S01]  /*b8a0*/  UMOV UR56, 0x0 ;  /* 0x0000000000387882 */ /* 0x000fe20000000000 */
[----:B------:R-:W-:Y:S01]  /*b8b0*/  UMOV UR57, 0x8100910 ;  /* 0x0810091000397882 */ /* 0x000fe20000000000 */
[----:B------:R2:W-:Y:S01]  /*b8c0*/  UTCHMMA tmem[UR48], gdesc[UR44], tmem[UR10], tmem[UR50], idesc[UR51], UPT ;  /* 0x00ff322c300079ea */ /* 0x0005e2000b80000a */
[----:B------:R-:W-:Y:S01]  /*b8d0*/  UMOV UR7, UR8 ;  /* 0x0000000800077c82 */ /* 0x000fe20008000000 */
[----:B------:R2:W-:Y:S01]  /*b8e0*/  UTCHMMA tmem[UR49], gdesc[UR22], tmem[UR10], tmem[UR52], idesc[UR53], UPT ;  /* 0x00ff3416310079ea */ /* 0x0005e2000b80000a */
[----:B------:R2:W-:Y:S01]  /*b8f0*/  UTCHMMA tmem[UR54], gdesc[UR24], tmem[UR10], tmem[UR56], idesc[UR57], UPT ;  /* 0x00ff3818360079ea */ /* 0x0005e2000b80000a */
[----:B------:R2:W-:Y:S01]  /*b900*/  UTCBAR [UR7], URZ ;  /* 0x000000ff070073e9 */ /* 0x0005e200080000ff */
[----:B------:R-:W-:Y:S01]  /*b910*/  NOP ;  /* 0x0000000000007918 */ /* 0x000fe20000000000 */
.L_x_10:
[----:B-1----:R-:W3:Y:S01]  /*b920*/  LDL R6, [R1+0x4c] ;  /* 0x00004c0001067983 */ /* 0x002ee20000100800 */
[----:B------:R-:W1:Y:S01]  /*b930*/  LDC R5, c[0x0][0x3a0] ;  /* 0x0000e800ff057b82 */ /* 0x000e620000000800 */
[C---:B------:R-:W-:Y:S02]  /*b940*/  ISETP.GT.AND P4, PT, R69.reuse, RZ, PT ;  /* 0x000000ff4500720c */ /* 0x040fe40003f84270 */
[----:B------:R-:W-:-:S05]  /*b950*/  ISETP.GT.AND P6, PT, R69, 0x2, PT ;  /* 0x000000024500780c */ /* 0x000fca0003fc4270 */
[----:B------:R-:W-:Y:S06]  /*b960*/  BAR.SYNC.DEFER_BLOCKING 0x0 ;  /* 0x0000000000007b1d */ /* 0x000fec0000010000 */
[----:B------:R-:W4:Y:S01]  /*b970*/  S2R R10, SR_TID.X ;  /* 0x00000000000a7919 */ /* 0x000f220000002100 */
[----:B------:R-:W5:Y:S04]  /*b980*/  LDL R13, [R1+0x18] ;  /* 0x00001800010d7983 */ /* 0x000f680000100800 */
[----:B--2---:R-:W2:Y:S01]  /*b990*/  LDL R14, [R1+0x20] ;  /* 0x00002000010e7983 */ /* 0x004ea20000100800 */
[----:B-1----:R-:W-:-:S03]  /*b9a0*/  VIADD R5, R5, 0x3f ;  /* 0x0000003f05057836 */ /* 0x002fc60000000000 */
[----:B------:R-:W2:Y:S02]  /*b9b0*/  LDL R15, [R1] ;  /* 0x00000000010f7983 */ /* 0x000ea40000100800 */
[----:B------:R-:W-:Y:S02]  /*b9c0*/  SHF.R.S32.HI R4, RZ, 0x1f, R5 ;  /* 0x0000001fff047819 */ /* 0x000fe40000011405 */
[----:B------:R-:W2:Y:S02]  /*b9d0*/  LDL R12, [R1+0x4] ;  /* 0x00000400010c7983 */ /* 0x000ea40000100800 */
[----:B------:R-:W-:Y:S01]  /*b9e0*/  LEA.HI R4, R4, R5, RZ, 0x6 ;  /* 0x0000000504047211 */ /* 0x000fe200078f30ff */
[----:B------:R-:W-:Y:S01]  /*b9f0*/  UIADD3 UR27, UPT, UPT, UR27, 0x1, URZ ;  /* 0x000000011b1b7890 */ /* 0x000fe2000fffe0ff */
[----:B------:R-:W2:Y:S02]  /*ba00*/  LDL R16, [R1+0x24] ;  /* 0x0000240001107983 */ /* 0x000ea40000100800 */
[----:B------:R-:W-:-:S02]  /*ba10*/  SHF.R.S32.HI R4, RZ, 0x6, R4 ;  /* 0x00000006ff047819 */ /* 0x000fc40000011404 */
[----:B------:R-:W2:Y:S03]  /*ba20*/  LDL R19, [R1+0x10] ;  /* 0x0000100001137983 */ /* 0x000ea60000100800 */
[----:B------:R-:W-:Y:S01]  /*ba30*/  VIADD R4, R4, 0xfffffffd ;  /* 0xfffffffd04047836 */ /* 0x000fe20000000000 */
[----:B------:R-:W2:Y:S04]  /*ba40*/  LDL R18, [R1+0x14] ;  /* 0x0000140001127983 */ /* 0x000ea80000100800 */
[----:B------:R-:W-:Y:S01]  /*ba50*/  ISETP.GE.AND P0, PT, R68, R4, PT ;  /* 0x000000044400720c */ /* 0x000fe20003f06270 */
[----:B------:R-:W2:Y:S01]  /*ba60*/  LDL R17, [R1+0x34] ;  /* 0x0000340001117983 */ /* 0x000ea20000100800 */
[----:B------:R-:W-:-:S02]  /*ba70*/  SEL R4, RZ, 0x4, !P4 ;  /* 0x00000004ff047807 */ /* 0x000fc40006000000 */
[----:B------:R-:W-:Y:S02]  /*ba80*/  ISETP.GT.AND P4, PT, R69, 0x1, PT ;  /* 0x000000014500780c */ /* 0x000fe40003f84270 */
[----:B------:R-:W-:Y:S02]  /*ba90*/  SEL R4, R4, RZ, !P0 ;  /* 0x000000ff04047207 */ /* 0x000fe40004000000 */
[----:B------:R-:W-:Y:S02]  /*baa0*/  SEL R5, RZ, 0x4, !P4 ;  /* 0x00000004ff057807 */ /* 0x000fe40006000000 */
[----:B------:R-:W-:Y:S02]  /*bab0*/  ISETP.NE.U32.AND P5, PT, R4, RZ, PT ;  /* 0x000000ff0400720c */ /* 0x000fe40003fa5070 */
[----:B---3--:R-:W-:Y:S02]  /*bac0*/  IADD3 R4, P4, PT, R70, R6, RZ ;  /* 0x0000000646047210 */ /* 0x008fe40007f9e0ff */
[----:B------:R-:W-:-:S03]  /*bad0*/  SEL R6, R5, RZ, !P0 ;  /* 0x000000ff05067207 */ /* 0x000fc60004000000 */
[----:B------:R-:W-:Y:S01]  /*bae0*/  IMAD.X R5, R71, 0x1, R74, P4 ;  /* 0x0000000147057824 */ /* 0x000fe200020e064a */
[----:B------:R-:W-:Y:S02]  /*baf0*/  ISETP.NE.U32.AND P4, PT, R6, RZ, PT ;  /* 0x000000ff0600720c */ /* 0x000fe40003f85070 */
[----:B------:R-:W-:-:S03]  /*bb00*/  SEL R6, RZ, 0x4, !P6 ;  /* 0x00000004ff067807 */ /* 0x000fc60007000000 */
[----:B------:R-:W-:Y:S01]  /*bb10*/  @!PT LDS RZ, [RZ] ;  /* 0x00000000fffff984 */ /* 0x000fe20000000800 */
[----:B------:R-:W-:Y:S01]  /*bb20*/  @!PT LDS RZ, [RZ] ;  /* 0x00000000fffff984 */ /* 0x000fe20000000800 */
[----:B------:R-:W-:Y:S01]  /*bb30*/  @!PT LDS RZ, [RZ] ;  /* 0x00000000fffff984 */ /* 0x000fe20000000800 */
[----:B------:R1:W-:Y:S01]  /*bb40*/  LDGSTS.E [R188], desc[UR28][R4.64], P5 ;  /* 0x0000000004bc7fae */ /* 0x0003e2000a9a101c */
[----:B------:R-:W-:Y:S02]  /*bb50*/  SEL R6, R6, RZ, !P0 ;  /* 0x000000ff06067207 */ /* 0x000fe40004000000 */
[----:B------:R-:W-:Y:S02]  /*bb60*/  ISETP.GT.AND P6, PT, R69, 0x3, PT ;  /* 0x000000034500780c */ /* 0x000fe40003fc4270 */
[----:B-1----:R-:W-:-:S05]  /*bb70*/  IADD3 R4, P5, PT, R70, R186, RZ ;  /* 0x000000ba46047210 */ /* 0x002fca0007fbe0ff */
[----:B------:R-:W-:Y:S01]  /*bb80*/  IMAD.X R5, R71, 0x1, R185, P5 ;  /* 0x0000000147057824 */ /* 0x000fe200028e06b9 */
[----:B------:R-:W-:Y:S02]  /*bb90*/  ISETP.NE.U32.AND P5, PT, R6, RZ, PT ;  /* 0x000000ff0600720c */ /* 0x000fe40003fa5070 */
[----:B------:R-:W-:Y:S02]  /*bba0*/  SEL R6, RZ, 0x4, !P6 ;  /* 0x00000004ff067807 */ /* 0x000fe40007000000 */
[----:B------:R1:W-:Y:S02]  /*bbb0*/  LDGSTS.E [R188+0x4], desc[UR28][R4.64], P4 ;  /* 0x0000400004bc7fae */ /* 0x0003e4000a1a101c */
        /* <DEDUP_REMOVED lines=384> */
[----:B------:R1:W-:Y:S01]  /*d3c0*/  LDGSTS.E [R188+0xe0], desc[UR28][R4.64], P5 ;  /* 0x000e000004bc7fae */ /* 0x0003e2000a9a101c */
[----:B------:R-:W-:Y:S02]  /*d3d0*/  ISETP.GT.AND P6, PT, R69, 0x3b, PT ;  /* 0x0000003b4500780c */ /* 0x000fe40003fc4270 */
[----:B------:R-:W-:Y:S02]  /*d3e0*/  SEL R6, R6, RZ, !P0 ;  /* 0x000000ff06067207 */ /* 0x000fe40004000000 */
[----:B-1----:R-:W-:-:S05]  /*d3f0*/  IADD3 R4, P5, PT, R70, R189, RZ ;  /* 0x000000bd46047210 */ /* 0x002fca0007fbe0ff */
[----:B------:R-:W-:Y:S01]  /*d400*/  IMAD.X R5, R71, 0x1, R190, P5 ;  /* 0x0000000147057824 */ /* 0x000fe200028e06be */
[----:B------:R-:W-:Y:S02]  /*d410*/  ISETP.NE.U32.AND P5, PT, R6, RZ, PT ;  /* 0x000000ff0600720c */ /* 0x000fe40003fa5070 */
[----:B------:R-:W-:Y:S02]  /*d420*/  SEL R6, RZ, 0x4, !P6 ;  /* 0x00000004ff067807 */ /* 0x000fe40007000000 */
[----:B------:R1:W-:Y:S01]  /*d430*/  LDGSTS.E [R188+0xe4], desc[UR28][R4.64], P4 ;  /* 0x000e400004bc7fae */ /* 0x0003e2000a1a101c */
[----:B------:R-:W-:Y:S02]  /*d440*/  ISETP.GT.AND P4, PT, R69, 0x3c, PT ;  /* 0x0000003c4500780c */ /* 0x000fe40003f84270 */
[----:B------:R-:W-:Y:S02]  /*d450*/  SEL R6, R6, RZ, !P0 ;  /* 0x000000ff06067207 */ /* 0x000fe40004000000 */
[----:B------:R-:W-:-:S02]  /*d460*/  SEL R7, RZ, 0x4, !P4 ;  /* 0x00000004ff077807 */ /* 0x000fc40006000000 */
[----:B-1----:R-:W-:-:S05]  /*d470*/  IADD3 R4, P6, PT, R70, R191, RZ ;  /* 0x000000bf46047210 */ /* 0x002fca0007fde0ff */
[----:B------:R-:W-:Y:S01]  /*d480*/  IMAD.X R5, R71, 0x1, R192, P6 ;  /* 0x0000000147057824 */ /* 0x000fe200030e06c0 */
[----:B------:R-:W-:Y:S02]  /*d490*/  ISETP.NE.U32.AND P6, PT, R6, RZ, PT ;  /* 0x000000ff0600720c */ /* 0x000fe40003fc5070 */
[----:B------:R-:W-:Y:S02]  /*d4a0*/  IADD3 R6, P4, PT, R70, R193, RZ ;  /* 0x000000c146067210 */ /* 0x000fe40007f9e0ff */
[----:B------:R-:W-:Y:S01]  /*d4b0*/  SEL R8, R7, RZ, !P0 ;  /* 0x000000ff07087207 */ /* 0x000fe20004000000 */
[----:B------:R1:W-:Y:S02]  /*d4c0*/  LDGSTS.E [R188+0xe8], desc[UR28][R4.64], P5 ;  /* 0x000e800004bc7fae */ /* 0x0003e4000a9a101c */
[----:B------:R-:W-:Y:S01]  /*d4d0*/  IMAD.X R7, R71, 0x1, R194, P4 ;  /* 0x0000000147077824 */ /* 0x000fe200020e06c2 */
[----:B------:R-:W-:-:S05]  /*d4e0*/  ISETP.NE.U32.AND P4, PT, R8, RZ, PT ;  /* 0x000000ff0800720c */ /* 0x000fca0003f85070 */
[----:B------:R3:W-:Y:S01]  /*d4f0*/  LDGSTS.E [R188+0xec], desc[UR28][R6.64], P6 ;  /* 0x000ec00006bc7fae */ /* 0x0007e2000b1a101c */
[----:B-1----:R-:W-:Y:S02]  /*d500*/  IADD3 R4, P5, PT, R70, R195, RZ ;  /* 0x000000c346047210 */ /* 0x002fe40007fbe0ff */
[----:B------:R-:W-:-:S03]  /*d510*/  ISETP.GT.AND P6, PT, R69, 0x3d, PT ;  /* 0x0000003d4500780c */ /* 0x000fc60003fc4270 */
[----:B------:R-:W-:Y:S01]  /*d520*/  IMAD.X R5, R71, 0x1, R196, P5 ;  /* 0x0000000147057824 */ /* 0x000fe200028e06c4 */
[----:B------:R-:W-:-:S04]  /*d530*/  SEL R8, RZ, 0x4, !P6 ;  /* 0x00000004ff087807 */ /* 0x000fc80007000000 */
[----:B------:R1:W-:Y:S01]  /*d540*/  LDGSTS.E [R188+0xf0], desc[UR28][R4.64], P4 ;  /* 0x000f000004bc7fae */ /* 0x0003e2000a1a101c */
[C---:B------:R-:W-:Y:S02]  /*d550*/  ISETP.GT.AND P4, PT, R69.reuse, 0x3e, PT ;  /* 0x0000003e4500780c */ /* 0x040fe40003f84270 */
[----:B------:R-:W-:Y:S02]  /*d560*/  SEL R8, R8, RZ, !P0 ;  /* 0x000000ff08087207 */ /* 0x000fe40004000000 */
[----:B------:R-:W-:Y:S02]  /*d570*/  SEL R9, RZ, 0x4, !P4 ;  /* 0x00000004ff097807 */ /* 0x000fe40006000000 */
[----:B------:R-:W-:Y:S02]  /*d580*/  ISETP.GT.AND P4, PT, R69, 0x3f, PT ;  /* 0x0000003f4500780c */ /* 0x000fe40003f84270 */
[----:B----4-:R-:W-:Y:S02]  /*d590*/  LOP3.LUT R10, R10, 0x3f, RZ, 0xc0, !PT ;  /* 0x0000003f0a0a7812 */ /* 0x010fe400078ec0ff */
[----:B------:R-:W-:-:S02]  /*d5a0*/  ISETP.NE.U32.AND P6, PT, R8, RZ, PT ;  /* 0x000000ff0800720c */ /* 0x000fc40003fc5070 */
[----:B------:R-:W-:Y:S02]  /*d5b0*/  SEL R8, RZ, 0x4, !P4 ;  /* 0x00000004ff087807 */ /* 0x000fe40006000000 */
[----:B------:R-:W-:Y:S02]  /*d5c0*/  ISETP.GE.AND P4, PT, R10, R69, PT ;  /* 0x000000450a00720c */ /* 0x000fe40003f86270 */
[----:B------:R-:W4:Y:S01]  /*d5d0*/  LDL R10, [R1+0x1c] ;  /* 0x00001c00010a7983 */ /* 0x000f220000100800 */
[----:B---3--:R-:W-:Y:S02]  /*d5e0*/  IADD3 R6, P5, PT, R70, R197, RZ ;  /* 0x000000c546067210 */ /* 0x008fe40007fbe0ff */
[----:B------:R-:W-:-:S03]  /*d5f0*/  SEL R9, R9, RZ, !P0 ;  /* 0x000000ff09097207 */ /* 0x000fc60004000000 */
[C---:B------:R-:W-:Y:S01]  /*d600*/  IMAD.X R7, R71.reuse, 0x1, R198, P5 ;  /* 0x0000000147077824 */ /* 0x040fe200028e06c6 */
[----:B-1----:R-:W-:Y:S01]  /*d610*/  IADD3 R4, P5, PT, R70, R199, RZ ;  /* 0x000000c746047210 */ /* 0x002fe20007fbe0ff */
[----:B------:R-:W-:Y:S01]  /*d620*/  UISETP.GT.AND UP1, UPT, UR27, 0x2, UPT ;  /* 0x000000021b00788c */ /* 0x000fe2000bf24270 */
[----:B------:R-:W-:Y:S02]  /*d630*/  SEL R8, R8, RZ, !P0 ;  /* 0x000000ff08087207 */ /* 0x000fe40004000000 */
[----:B------:R1:W-:Y:S01]  /*d640*/  LDGSTS.E [R188+0xf4], desc[UR28][R6.64], P6 ;  /* 0x000f400006bc7fae */ /* 0x0003e2000b1a101c */
[----:B------:R-:W-:Y:S01]  /*d650*/  IMAD.X R5, R71, 0x1, R200, P5 ;  /* 0x0000000147057824 */ /* 0x000fe200028e06c8 */
[----:B------:R-:W-:Y:S02]  /*d660*/  ISETP.NE.U32.AND P5, PT, R9, RZ, PT ;  /* 0x000000ff0900720c */ /* 0x000fe40003fa5070 */
[----:B------:R-:W-:Y:S01]  /*d670*/  SEL R9, RZ, 0x4, P4 ;  /* 0x00000004ff097807 */ /* 0x000fe20002000000 */
[----:B------:R-:W-:Y:S01]  /*d680*/  USEL UR27, UR27, URZ, !UP1 ;  /* 0x000000ff1b1b7287 */ /* 0x000fe2000c800000 */
[----:B------:R-:W-:-:S02]  /*d690*/  ISETP.NE.U32.AND P4, PT, R8, RZ, PT ;  /* 0x000000ff0800720c */ /* 0x000fc40003f85070 */
[----:B------:R-:W-:Y:S01]  /*d6a0*/  SEL R9, R9, RZ, !P0 ;  /* 0x000000ff09097207 */ /* 0x000fe20004000000 */
[----:B------:R-:W-:-:S03]  /*d6b0*/  ULEA UR7, UR27, UR11, 0xe ;  /* 0x0000000b1b077291 */ /* 0x000fc6000f8e70ff */
[----:B------:R-:W-:Y:S02]  /*d6c0*/  ISETP.NE.U32.AND P0, PT, R9, RZ, PT ;  /* 0x000000ff0900720c */ /* 0x000fe40003f05070 */
[----:B-1----:R-:W-:Y:S01]  /*d6d0*/  IADD3 R6, P6, PT, R70, R201, RZ ;  /* 0x000000c946067210 */ /* 0x002fe20007fde0ff */
[----:B------:R1:W-:Y:S01]  /*d6e0*/  LDGSTS.E [R188+0xf8], desc[UR28][R4.64], P5 ;  /* 0x000f800004bc7fae */ /* 0x0003e2000a9a101c */
[----:B------:R-:W-:Y:S01]  /*d6f0*/  IADD3 R8, P5, PT, R72, R203, RZ ;  /* 0x000000cb48087210 */ /* 0x000fe20007fbe0ff */
[----:B------:R-:W-:Y:S02]  /*d700*/  VIADD R11, R3, UR7 ;  /* 0x00000007030b7c36 */ /* 0x000fe40008000000 */
[----:B------:R-:W-:Y:S02]  /*d710*/  IMAD.X R7, R71, 0x1, R202, P6 ;  /* 0x0000000147077824 */ /* 0x000fe400030e06ca */
[----:B------:R-:W-:-:S03]  /*d720*/  IMAD.X R9, R73, 0x1, R204, P5 ;  /* 0x0000000149097824 */ /* 0x000fc600028e06cc */
[----:B------:R3:W-:Y:S01]  /*d730*/  LDGSTS.E [R188+0xfc], desc[UR28][R6.64], P4 ;  /* 0x000fc00006bc7fae */ /* 0x0007e2000a1a101c */
[----:B-1----:R-:W-:-:S03]  /*d740*/  IADD3 R4, P6, PT, R72, R211, RZ ;  /* 0x000000d348047210 */ /* 0x002fc60007fde0ff */
[----:B------:R-:W0:Y:S02]  /*d750*/  LDGDEPBAR ;  /* 0x00000000000079af */ /* 0x000e240000000000 */
[----:B------:R-:W-:Y:S02]  /*d760*/  IMAD.X R5, R73, 0x1, R212, P6 ;  /* 0x0000000149057824 */ /* 0x000fe400030e06d4 */
[----:B------:R1:W-:Y:S01]  /*d770*/  LDGSTS.E [R11+0x10000], desc[UR28][R8.64], P0 ;  /* 0x10000000080b7fae */ /* 0x0003e200081a101c */
[----:B---3--:R-:W-:-:S03]  /*d780*/  IADD3 R6, P4, PT, R72, R219, RZ ;  /* 0x000000db48067210 */ /* 0x008fc60007f9e0ff */
[----:B------:R3:W-:Y:S02]  /*d790*/  LDGSTS.E [R11+0x10400], desc[UR28][R4.64], P0 ;  /* 0x10400000040b7fae */ /* 0x0007e400081a101c */
[----:B------:R-:W-:Y:S01]  /*d7a0*/  IMAD.X R7, R73, 0x1, R220, P4 ;  /* 0x0000000149077824 */ /* 0x000fe200020e06dc */
[----:B-1----:R-:W-:-:S04]  /*d7b0*/  IADD3 R8, P5, PT, R72, R227, RZ ;  /* 0x000000e348087210 */ /* 0x002fc80007fbe0ff */
[----:B------:R1:W-:Y:S01]  /*d7c0*/  LDGSTS.E [R11+0x10800], desc[UR28][R6.64], P0 ;  /* 0x10800000060b7fae */ /* 0x0003e200081a101c */
[----:B---3--:R-:W-:Y:S01]  /*d7d0*/  IADD3 R4, P4, PT, R72, R235, RZ ;  /* 0x000000eb48047210 */ /* 0x008fe20007f9e0ff */
[----:B------:R-:W-:-:S04]  /*d7e0*/  IMAD.X R9, R73, 0x1, R228, P5 ;  /* 0x0000000149097824 */ /* 0x000fc800028e06e4 */
[----:B------:R-:W-:Y:S01]  /*d7f0*/  IMAD.X R5, R73, 0x1, R236, P4 ;  /* 0x0000000149057824 */ /* 0x000fe200020e06ec */
[----:B------:R3:W-:Y:S01]  /*d800*/  LDGSTS.E [R11+0x10c00], desc[UR28][R8.64], P0 ;  /* 0x10c00000080b7fae */ /* 0x0007e200081a101c */
[----:B-1----:R-:W-:-:S03]  /*d810*/  IADD3 R6, P5, PT, R72, R243, RZ ;  /* 0x000000f348067210 */ /* 0x002fc60007fbe0ff */
[----:B------:R5:W-:Y:S02]  /*d820*/  LDGSTS.E [R11+0x11000], desc[UR28][R4.64], P0 ;  /* 0x11000000040b7fae */ /* 0x000be400081a101c */
[----:B------:R-:W-:Y:S01]  /*d830*/  IMAD.X R7, R73, 0x1, R244, P5 ;  /* 0x0000000149077824 */ /* 0x000fe200028e06f4 */
[----:B---3--:R-:W-:-:S04]  /*d840*/  IADD3 R8, P4, PT, R72, R251, RZ ;  /* 0x000000fb48087210 */ /* 0x008fc80007f9e0ff */
[----:B------:R1:W-:Y:S01]  /*d850*/  LDGSTS.E [R11+0x11400], desc[UR28][R6.64], P0 ;  /* 0x11400000060b7fae */ /* 0x0003e200081a101c */
[----:B-----5:R-:W-:Y:S01]  /*d860*/  IADD3 R4, P5, PT, R72, R13, RZ ;  /* 0x0000000d48047210 */ /* 0x020fe20007fbe0ff */
[----:B------:R-:W-:-:S05]  /*d870*/  IMAD.X R9, R73, 0x1, R252, P4 ;  /* 0x0000000149097824 */ /* 0x000fca00020e06fc */
[----:B------:R3:W-:Y:S01]  /*d880*/  LDGSTS.E [R11+0x11800], desc[UR28][R8.64], P0 ;  /* 0x11800000080b7fae */ /* 0x0007e200081a101c */
[----:B-1----:R-:W-:-:S05]  /*d890*/  IADD3 R6, P4, PT, R72, R205, RZ ;  /* 0x000000cd48067210 */ /* 0x002fca0007f9e0ff */
[C---:B------:R-:W-:Y:S02]  /*d8a0*/  IMAD.X R7, R73.reuse, 0x1, R206, P4 ;  /* 0x0000000149077824 */ /* 0x040fe400020e06ce */
[----:B----4-:R-:W-:Y:S01]  /*d8b0*/  IMAD.X R5, R73, 0x1, R10, P5 ;  /* 0x0000000149057824 */ /* 0x010fe200028e060a */
[----:B------:R-:W-:Y:S02]  /*d8c0*/  LOP3.LUT R10, R3, 0x20, RZ, 0x3c, !PT ;  /* 0x00000020030a7812 */ /* 0x000fe400078e3cff */
[----:B---3--:R-:W-:Y:S02]  /*d8d0*/  IADD3 R8, P5, PT, R72, R213, RZ ;  /* 0x000000d548087210 */ /* 0x008fe40007fbe0ff */
[----:B------:R1:W-:Y:S01]  /*d8e0*/  LDGSTS.E [R11+0x11c00], desc[UR28][R4.64], P0 ;  /* 0x11c00000040b7fae */ /* 0x0003e200081a101c */
[----:B------:R-:W-:Y:S02]  /*d8f0*/  VIADD R13, R10, UR7 ;  /* 0x000000070a0d7c36 */ /* 0x000fe40008000000 */
[----:B------:R-:W-:Y:S01]  /*d900*/  IMAD.X R9, R73, 0x1, R214, P5 ;  /* 0x0000000149097824 */ /* 0x000fe200028e06d6 */
[----:B------:R-:W3:Y:S04]  /*d910*/  LDL R10, [R1+0x8] ;  /* 0x00000800010a7983 */ /* 0x000ee80000100800 */
[----:B------:R4:W-:Y:S01]  /*d920*/  LDGSTS.E [R13+0x10100], desc[UR28][R6.64], P0 ;  /* 0x10100000060d7fae */ /* 0x0009e200081a101c */
[----:B-1----:R-:W-:-:S03]  /*d930*/  IADD3 R4, P4, PT, R72, R221, RZ ;  /* 0x000000dd48047210 */ /* 0x002fc60007f9e0ff */
[----:B------:R1:W-:Y:S02]  /*d940*/  LDGSTS.E [R13+0x10500], desc[UR28][R8.64], P0 ;  /* 0x10500000080d7fae */ /* 0x0003e400081a101c */
[----:B------:R-:W-:Y:S01]  /*d950*/  IMAD.X R5, R73, 0x1, R222, P4 ;  /* 0x0000000149057824 */ /* 0x000fe200020e06de */
[----:B----4-:R-:W-:-:S04]  /*d960*/  IADD3 R6, P5, PT, R72, R229, RZ ;  /* 0x000000e548067210 */ /* 0x010fc80007fbe0ff */
[----:B------:R4:W-:Y:S01]  /*d970*/  LDGSTS.E [R13+0x10900], desc[UR28][R4.64], P0 ;  /* 0x10900000040d7fae */ /* 0x0009e200081a101c */
[----:B-1----:R-:W-:Y:S01]  /*d980*/  IADD3 R8, P4, PT, R72, R237, RZ ;  /* 0x000000ed48087210 */ /* 0x002fe20007f9e0ff */
[----:B------:R-:W-:-:S04]  /*d990*/  IMAD.X R7, R73, 0x1, R230, P5 ;  /* 0x0000000149077824 */ /* 0x000fc800028e06e6 */
[----:B------:R-:W-:Y:S01]  /*d9a0*/  IMAD.X R9, R73, 0x1, R238, P4 ;  /* 0x0000000149097824 */ /* 0x000fe200020e06ee */
[----:B------:R2:W-:Y:S01]  /*d9b0*/  LDGSTS.E [R13+0x10d00], desc[UR28][R6.64], P0 ;  /* 0x10d00000060d7fae */ /* 0x0005e200081a101c */
[----:B----4-:R-:W-:-:S03]  /*d9c0*/  IADD3 R4, P5, PT, R72, R245, RZ ;  /* 0x000000f548047210 */ /* 0x010fc60007fbe0ff */
[----:B------:R1:W-:Y:S02]  /*d9d0*/  LDGSTS.E [R13+0x11100], desc[UR28][R8.64], P0 ;  /* 0x11100000080d7fae */ /* 0x0003e400081a101c */
[----:B------:R-:W-:Y:S01]  /*d9e0*/  IMAD.X R5, R73, 0x1, R246, P5 ;  /* 0x0000000149057824 */ /* 0x000fe200028e06f6 */
[----:B--2---:R-:W-:-:S04]  /*d9f0*/  IADD3 R6, P4, PT, R72, R15, RZ ;  /* 0x0000000f48067210 */ /* 0x004fc80007f9e0ff */
[----:B------:R2:W-:Y:S01]  /*da00*/  LDGSTS.E [R13+0x11500], desc[UR28][R4.64], P0 ;  /* 0x11500000040d7fae */ /* 0x0005e200081a101c */
[----:B-1----:R-:W-:-:S03]  /*da10*/  IADD3 R8, P5, PT, R72, R14, RZ ;  /* 0x0000000e48087210 */ /* 0x002fc60007fbe0ff */
[----:B------:R-:W4:Y:S04]  /*da20*/  LDL R15, [R1+0x28] ;  /* 0x00002800010f7983 */ /* 0x000f280000100800 */
[----:B------:R-:W5:Y:S01]  /*da30*/  LDL R14, [R1+0xc] ;  /* 0x00000c00010e7983 */ /* 0x000f620000100800 */
[----:B------:R-:W-:-:S03]  /*da40*/  IMAD.X R7, R73, 0x1, R12, P4 ;  /* 0x0000000149077824 */ /* 0x000fc600020e060c */
[----:B------:R-:W5:Y:S01]  /*da50*/  LDL R12, [R1+0x2c] ;  /* 0x00002c00010c7983 */ /* 0x000f620000100800 */
[----:B------:R-:W-:Y:S01]  /*da60*/  IMAD.X R9, R73, 0x1, R16, P5 ;  /* 0x0000000149097824 */ /* 0x000fe200028e0610 */
[----:B--2---:R-:W-:Y:S02]  /*da70*/  IADD3 R4, P4, PT, R72, R207, RZ ;  /* 0x000000cf48047210 */ /* 0x004fe40007f9e0ff */
[----:B------:R-:W-:Y:S01]  /*da80*/  LOP3.LUT R16, R3, 0x40, RZ, 0x3c, !PT ;  /* 0x0000004003107812 */ /* 0x000fe200078e3cff */
[----:B------:R1:W-:Y:S02]  /*da90*/  LDGSTS.E [R13+0x11900], desc[UR28][R6.64], P0 ;  /* 0x11900000060d7fae */ /* 0x0003e400081a101c */
[----:B------:R-:W-:Y:S02]  /*daa0*/  IMAD.X R5, R73, 0x1, R208, P4 ;  /* 0x0000000149057824 */ /* 0x000fe400020e06d0 */
[----:B------:R-:W-:Y:S01]  /*dab0*/  VIADD R11, R16, UR7 ;  /* 0x00000007100b7c36 */ /* 0x000fe20008000000 */
[----:B------:R2:W-:Y:S04]  /*dac0*/  LDGSTS.E [R13+0x11d00], desc[UR28][R8.64], P0 ;  /* 0x11d00000080d7fae */ /* 0x0005e800081a101c */
[----:B------:R2:W-:Y:S01]  /*dad0*/  LDGSTS.E [R11+0x10200], desc[UR28][R4.64], P0 ;  /* 0x10200000040b7fae */ /* 0x0005e200081a101c */
[----:B-1----:R-:W-:-:S03]  /*dae0*/  IADD3 R6, P5, PT, R72, R215, RZ ;  /* 0x000000d748067210 */ /* 0x002fc60007fbe0ff */
[----:B------:R-:W5:Y:S01]  /*daf0*/  LDL R16, [R1+0x48] ;  /* 0x0000480001107983 */ /* 0x000f620000100800 */
[C---:B--2---:R-:W-:Y:S01]  /*db00*/  IADD3 R8, P4, PT, R72.reuse, R223, RZ ;  /* 0x000000df48087210 */ /* 0x044fe20007f9e0ff */
[----:B------:R-:W-:Y:S01]  /*db10*/  IMAD.X R7, R73, 0x1, R216, P5 ;  /* 0x0000000149077824 */ /* 0x000fe200028e06d8 */
[----:B------:R-:W-:-:S03]  /*db20*/  IADD3 R4, P5, PT, R72, R231, RZ ;  /* 0x000000e748047210 */ /* 0x000fc60007fbe0ff */
[C---:B------:R-:W-:Y:S01]  /*db30*/  IMAD.X R9, R73.reuse, 0x1, R224, P4 ;  /* 0x0000000149097824 */ /* 0x040fe200020e06e0 */
[----:B------:R1:W-:Y:S01]  /*db40*/  LDGSTS.E [R11+0x10600], desc[UR28][R6.64], P0 ;  /* 0x10600000060b7fae */ /* 0x0003e200081a101c */
[----:B------:R-:W-:-:S03]  /*db50*/  IMAD.X R5, R73, 0x1, R232, P5 ;  /* 0x0000000149057824 */ /* 0x000fc600028e06e8 */
[----:B------:R2:W-:Y:S04]  /*db60*/  LDGSTS.E [R11+0x10a00], desc[UR28][R8.64], P0 ;  /* 0x10a00000080b7fae */ /* 0x0005e800081a101c */
[----:B------:R3:W-:Y:S01]  /*db70*/  LDGSTS.E [R11+0x10e00], desc[UR28][R4.64], P0 ;  /* 0x10e00000040b7fae */ /* 0x0007e200081a101c */
[----:B-1----:R-:W-:-:S05]  /*db80*/  IADD3 R6, P4, PT, R72, R239, RZ ;  /* 0x000000ef48067210 */ /* 0x002fca0007f9e0ff */
[----:B------:R-:W-:Y:S01]  /*db90*/  IMAD.X R7, R73, 0x1, R240, P4 ;  /* 0x0000000149077824 */ /* 0x000fe200020e06f0 */
[----:B--2---:R-:W-:-:S04]  /*dba0*/  IADD3 R8, P5, PT, R72, R247, RZ ;  /* 0x000000f748087210 */ /* 0x004fc80007fbe0ff */
[----:B------:R4:W-:Y:S01]  /*dbb0*/  LDGSTS.E [R11+0x11200], desc[UR28][R6.64], P0 ;  /* 0x11200000060b7fae */ /* 0x0009e200081a101c */
[----:B------:R-:W-:-:S05]  /*dbc0*/  IMAD.X R9, R73, 0x1, R248, P5 ;  /* 0x0000000149097824 */ /* 0x000fca00028e06f8 */
[----:B------:R1:W-:Y:S01]  /*dbd0*/  LDGSTS.E [R11+0x11600], desc[UR28][R8.64], P0 ;  /* 0x11600000080b7fae */ /* 0x0003e200081a101c */
[----:B---3--:R-:W-:-:S03]  /*dbe0*/  IADD3 R4, P4, PT, R72, R10, RZ ;  /* 0x0000000a48047210 */ /* 0x008fc60007f9e0ff */
[----:B------:R-:W2:Y:S01]  /*dbf0*/  LDL R10, [R1+0x30] ;  /* 0x00003000010a7983 */ /* 0x000ea20000100800 */
[----:B----4-:R-:W-:-:S03]  /*dc00*/  IADD3 R6, P5, PT, R72, R15, RZ ;  /* 0x0000000f48067210 */ /* 0x010fc60007fbe0ff */
[----:B------:R-:W3:Y:S01]  /*dc10*/  LDL R15, [R1+0x44] ;  /* 0x00004400010f7983 */ /* 0x000ee20000100800 */
[----:B-----5:R-:W-:-:S03]  /*dc20*/  IMAD.X R5, R73, 0x1, R14, P4 ;  /* 0x0000000149057824 */ /* 0x020fc600020e060e */
[----:B------:R-:W4:Y:S01]  /*dc30*/  LDL R14, [R1+0x38] ;  /* 0x00003800010e7983 */ /* 0x000f220000100800 */
[----:B------:R-:W-:Y:S01]  /*dc40*/  IMAD.X R7, R73, 0x1, R12, P5 ;  /* 0x0000000149077824 */ /* 0x000fe200028e060c */
[----:B------:R-:W-:Y:S02]  /*dc50*/  LOP3.LUT R12, R3, 0x60, RZ, 0x3c, !PT ;  /* 0x00000060030c7812 */ /* 0x000fe400078e3cff */
[----:B------:R5:W-:Y:S03]  /*dc60*/  LDGSTS.E [R11+0x11a00], desc[UR28][R4.64], P0 ;  /* 0x11a00000040b7fae */ /* 0x000be600081a101c */
[----:B------:R-:W-:Y:S01]  /*dc70*/  VIADD R13, R12, UR7 ;  /* 0x000000070c0d7c36 */ /* 0x000fe20008000000 */
[C---:B-1----:R-:W-:Y:S01]  /*dc80*/  IADD3 R8, P4, PT, R72.reuse, R209, RZ ;  /* 0x000000d148087210 */ /* 0x042fe20007f9e0ff */
[----:B------:R-:W3:Y:S04]  /*dc90*/  LDL R12, [R1+0x40] ;  /* 0x00004000010c7983 */ /* 0x000ee80000100800 */
[----:B------:R-:W-:Y:S01]  /*dca0*/  IMAD.X R9, R73, 0x1, R210, P4 ;  /* 0x0000000149097824 */ /* 0x000fe200020e06d2 */
[----:B------:R1:W-:Y:S01]  /*dcb0*/  LDGSTS.E [R11+0x11e00], desc[UR28][R6.64], P0 ;  /* 0x11e00000060b7fae */ /* 0x0003e200081a101c */
[----:B-----5:R-:W-:-:S03]  /*dcc0*/  IADD3 R4, P5, PT, R72, R217, RZ ;  /* 0x000000d948047210 */ /* 0x020fc60007fbe0ff */
[----:B------:R5:W-:Y:S02]  /*dcd0*/  LDGSTS.E [R13+0x10300], desc[UR28][R8.64], P0 ;  /* 0x10300000080d7fae */ /* 0x000be400081a101c */
[----:B------:R-:W-:-:S05]  /*dce0*/  IMAD.X R5, R73, 0x1, R218, P5 ;  /* 0x0000000149057824 */ /* 0x000fca00028e06da */
[----:B------:R5:W-:Y:S01]  /*dcf0*/  LDGSTS.E [R13+0x10700], desc[UR28][R4.64], P0 ;  /* 0x10700000040d7fae */ /* 0x000be200081a101c */
[C---:B-1----:R-:W-:Y:S02]  /*dd00*/  IADD3 R6, P4, PT, R72.reuse, R225, RZ ;  /* 0x000000e148067210 */ /* 0x042fe40007f9e0ff */
[----:B-----5:R-:W-:-:S03]  /*dd10*/  IADD3 R8, P5, PT, R72, R233, RZ ;  /* 0x000000e948087210 */ /* 0x020fc60007fbe0ff */
[C---:B------:R-:W-:Y:S02]  /*dd20*/  IMAD.X R7, R73.reuse, 0x1, R226, P4 ;  /* 0x0000000149077824 */ /* 0x040fe400020e06e2 */
[----:B------:R-:W-:-:S03]  /*dd30*/  IMAD.X R9, R73, 0x1, R234, P5 ;  /* 0x0000000149097824 */ /* 0x000fc600028e06ea */
[----:B------:R1:W-:Y:S01]  /*dd40*/  LDGSTS.E [R13+0x10b00], desc[UR28][R6.64], P0 ;  /* 0x10b00000060d7fae */ /* 0x0003e200081a101c */
[----:B------:R-:W-:-:S03]  /*dd50*/  IADD3 R4, P6, PT, R72, R241, RZ ;  /* 0x000000f148047210 */ /* 0x000fc60007fde0ff */
[----:B------:R5:W-:Y:S02]  /*dd60*/  LDGSTS.E [R13+0x10f00], desc[UR28][R8.64], P0 ;  /* 0x10f00000080d7fae */ /* 0x000be400081a101c */
[----:B------:R-:W-:Y:S02]  /*dd70*/  IMAD.X R5, R73, 0x1, R242, P6 ;  /* 0x0000000149057824 */ /* 0x000fe400030e06f2 */
[----:B------:R-:W-:-:S03]  /*dd80*/  VIADD R68, R68, 0x1 ;  /* 0x0000000144447836 */ /* 0x000fc60000000000 */
[----:B------:R5:W-:Y:S01]  /*dd90*/  LDGSTS.E [R13+0x11300], desc[UR28][R4.64], P0 ;  /* 0x11300000040d7fae */ /* 0x000be200081a101c */
[C---:B-1----:R-:W-:Y:S02]  /*dda0*/  IADD3 R6, P4, PT, R72.reuse, R249, RZ ;  /* 0x000000f948067210 */ /* 0x042fe40007f9e0ff */
[----:B-----5:R-:W-:-:S03]  /*ddb0*/  IADD3 R8, P5, PT, R72, R19, RZ ;  /* 0x0000001348087210 */ /* 0x020fc60007fbe0ff */
[C---:B------:R-:W-:Y:S02]  /*ddc0*/  IMAD.X R7, R73.reuse, 0x1, R250, P4 ;  /* 0x0000000149077824 */ /* 0x040fe400020e06fa */
[----:B------:R-:W-:-:S03]  /*ddd0*/  IMAD.X R9, R73, 0x1, R18, P5 ;  /* 0x0000000149097824 */ /* 0x000fc600028e0612 */
[----:B------:R1:W-:Y:S01]  /*dde0*/  LDGSTS.E [R13+0x11700], desc[UR28][R6.64], P0 ;  /* 0x11700000060d7fae */ /* 0x0003e200081a101c */
[----:B------:R-:W-:-:S03]  /*ddf0*/  UIADD3 UR26, UPT, UPT, UR26, 0x1, URZ ;  /* 0x000000011a1a7890 */ /* 0x000fc6000fffe0ff */
[----:B------:R1:W-:Y:S01]  /*de00*/  LDGSTS.E [R13+0x11b00], desc[UR28][R8.64], P0 ;  /* 0x11b00000080d7fae */ /* 0x0003e200081a101c */
[----:B------:R-:W-:-:S04]  /*de10*/  UISETP.GT.AND UP1, UPT, UR26, 0x1, UPT ;  /* 0x000000011a00788c */ /* 0x000fc8000bf24270 */
[----:B------:R-:W-:Y:S01]  /*de20*/  USEL UR7, URZ, 0x1, !UP1 ;  /* 0x00000001ff077887 */ /* 0x000fe2000c800000 */
[----:B------:R-:W-:Y:S01]  /*de30*/  IMAD.U32 R4, RZ, RZ, UR4 ;  /* 0x00000004ff047e24 */ /* 0x000fe2000f8e00ff */
[----:B------:R-:W-:Y:S02]  /*de40*/  USEL UR26, UR26, URZ, !UP1 ;  /* 0x000000ff1a1a7287 */ /* 0x000fe4000c800000 */
[----:B------:R-:W-:Y:S01]  /*de50*/  ULOP3.LUT UR7, UR4, UR7, URZ, 0x3c, !UPT ;  /* 0x0000000704077292 */ /* 0x000fe2000f8e3cff */
[----:B------:R-:W-:Y:S01]  /*de60*/  VIADD R69, R69, 0xffffffc0 ;  /* 0xffffffc045457836 */ /* 0x000fe20000000000 */
[----:B--2---:R-:W-:-:S05]  /*de70*/  IADD3 R10, P6, PT, R72, R10, RZ ;  /* 0x0000000a480a7210 */ /* 0x004fca0007fde0ff */
[----:B------:R-:W-:-:S05]  /*de80*/  IMAD.X R11, R73, 0x1, R17, P6 ;  /* 0x00000001490b7824 */ /* 0x000fca00030e0611 */
[----:B------:R1:W-:Y:S01]  /*de90*/  LDGSTS.E [R13+0x11f00], desc[UR28][R10.64], P0 ;  /* 0x11f000000a0d7fae */ /* 0x0003e200081a101c */
[----:B------:R-:W-:-:S03]  /*dea0*/  IADD3 R72, P4, PT, R72, R16, RZ ;  /* 0x0000001048487210 */ /* 0x000fc60007f9e0ff */
[----:B------:R-:W0:Y:S02]  /*deb0*/  LDGDEPBAR ;  /* 0x00000000000079af */ /* 0x000e240000000000 */
[----:B------:R-:W-:Y:S01]  /*dec0*/  IMAD.X R73, R73, 0x1, R75, P4 ;  /* 0x0000000149497824 */ /* 0x000fe200020e064b */
[----:B----4-:R-:W-:Y:S02]  /*ded0*/  ISETP.NE.U32.AND P0, PT, R14, R68, PT ;  /* 0x000000440e00720c */ /* 0x010fe40003f05070 */
[----:B---3--:R-:W-:-:S05]  /*dee0*/  IADD3 R70, P5, PT, R70, R15, RZ ;  /* 0x0000000f46467210 */ /* 0x008fca0007fbe0ff */
[----:B------:R-:W-:-:S06]  /*def0*/  IMAD.X R71, R71, 0x1, R12, P5 ;  /* 0x0000000147477824 */ /* 0x000fcc00028e060c */
[----:B-1----:R-:W-:Y:S05]  /*df00*/  @P0 BRA `(.L_x_11) ;  /* 0xffffffd400180947 */ /* 0x002fea000383ffff */
.L_x_8:
[----:B------:R-:W2:Y:S01]  /*df10*/  LDL.LU R7, [R1+0xd4] ;  /* 0x0000d40001077983 */ /* 0x000ea20000300800 */
[----:B------:R-:W2:Y:S01]  /*df20*/  LDCU.128 UR16, c[0x0][0x390] ;  /* 0x00007200ff1077ac */ /* 0x000ea20008000c00 */
[C---:B------:R-:W-:Y:S02]  /*df30*/  VIADD R5, R0.reuse, 0x2 ;  /* 0x0000000200057836 */ /* 0x040fe40000000000 */
[C---:B------:R-:W-:Y:S01]  /*df40*/  VIADD R6, R0.reuse, 0x1 ;  /* 0x0000000100067836 */ /* 0x040fe20000000000 */
[----:B------:R-:W1:Y:S01]  /*df50*/  LDCU UR6, c[0x0][0x3b8] ;  /* 0x00007700ff0677ac */ /* 0x000e620008000800 */
[C---:B------:R-:W-:Y:S02]  /*df60*/  VIADD R3, R0.reuse, 0x3 ;  /* 0x0000000300037836 */ /* 0x040fe40000000000 */
[C---:B------:R-:W-:Y:S01]  /*df70*/  VIADD R99, R0.reuse, 0x4 ;  /* 0x0000000400637836 */ /* 0x040fe20000000000 */
[----:B------:R-:W3:Y:S01]  /*df80*/  LDCU UR5, c[0x0][0x3b4] ;  /* 0x00007680ff0577ac */ /* 0x000ee20008000800 */
[----:B-1----:R-:W-:Y:S01]  /*df90*/  IMAD R4, R0, UR6, RZ ;  /* 0x0000000600047c24 */ /* 0x002fe2000f8e02ff */
[C---:B--2---:R-:W-:Y:S01]  /*dfa0*/  ISETP.GE.AND P0, PT, R7.reuse, UR18, PT ;  /* 0x0000001207007c0c */ /* 0x044fe2000bf06270 */
[----:B---3--:R-:W-:-:S03]  /*dfb0*/  IMAD R2, R7, UR5, RZ ;  /* 0x0000000507027c24 */ /* 0x008fc6000f8e02ff */
[----:B------:R-:W-:Y:S01]  /*dfc0*/  ISETP.LT.AND P3, PT, R5, UR19, !P0 ;  /* 0x0000001305007c0c */ /* 0x000fe2000c761270 */
[----:B------:R-:W-:Y:S01]  /*dfd0*/  VIADD R5, R4, UR6 ;  /* 0x0000000604057c36 */ /* 0x000fe20008000000 */
[----:B------:R-:W-:Y:S02]  /*dfe0*/  ISETP.LT.AND P4, PT, R6, UR19, !P0 ;  /* 0x0000001306007c0c */ /* 0x000fe4000c781270 */
[----:B------:R-:W-:Y:S01]  /*dff0*/  ISETP.LT.AND P6, PT, R3, UR19, !P0 ;  /* 0x0000001303007c0c */ /* 0x000fe2000c7c1270 */
[----:B------:R-:W-:Y:S01]  /*e000*/  VIADD R6, R5, UR6 ;  /* 0x0000000605067c36 */ /* 0x000fe20008000000 */
[----:B------:R-:W-:-:S03]  /*e010*/  LEA R3, P5, R2, UR16, 0x2 ;  /* 0x0000001002037c11 */ /* 0x000fc6000f8a10ff */
[----:B------:R-:W-:Y:S01]  /*e020*/  VIADD R7, R6, UR6 ;  /* 0x0000000606077c36 */ /* 0x000fe20008000000 */
[----:B------:R-:W-:Y:S09]  /*e030*/  @!P2 BRA `(.L_x_12) ;  /* 0x000000000010a947 */ /* 0x000ff20003800000 */
[----:B------:R-:W-:-:S06]  /*e040*/  USHF.L.U32 UR4, UR4, 0x1f, URZ ;  /* 0x0000001f04047899 */ /* 0x000fcc00080006ff */
[----:B------:R-:W-:-:S04]  /*e050*/  IMAD.U32 R8, RZ, RZ, UR4 ;  /* 0x00000004ff087e24 */ /* 0x000fc8000f8e00ff */
[----:B------:R-:W1:Y:S02]  /*e060*/  SYNCS.PHASECHK.TRANS64.TRYWAIT P2, [UR8], R8 ;  /* 0x00000008ff0075a7 */ /* 0x000e640008041108 */
[----:B-1----:R-:W-:Y:S05]  /*e070*/  @!P2 BRA `(.L_x_13) ;  /* 0x0000001800aca947 */ /* 0x002fea0003800000 */
.L_x_12:
[----:B------:R-:W-:-:S04]  /*e080*/  DEPBAR.LE SB0, 0x0 ;  /* 0x000080000000791a */ /* 0x000fc80000000000 */
[----:B------:R-:W-:Y:S01]  /*e090*/  BAR.SYNC.DEFER_BLOCKING 0x0 ;  /* 0x0000000000007b1d */ /* 0x000fe20000010000 */
[----:B------:R-:W-:Y:S01]  /*e0a0*/  VIADD R8, R7, UR6 ;  /* 0x0000000607087c36 */ /* 0x000fe20008000000 */
[----:B------:R-:W-:Y:S01]  /*e0b0*/  LEA.HI.X.SX32 R2, R2, UR17, 0x2, P5 ;  /* 0x0000001102027c11 */ /* 0x000fe2000a8f16ff */
[----:B------:R-:W-:Y:S01]  /*e0c0*/  VIADD R101, R0, 0x5 ;  /* 0x0000000500657836 */ /* 0x000fe20000000000 */
[CC--:B------:R-:W-:Y:S01]  /*e0d0*/  LEA R70, P2, R5.reuse, R3.reuse, 0x2 ;  /* 0x0000000305467211 */ /* 0x0c0fe200078410ff */
[----:B------:R-:W-:Y:S01]  /*e0e0*/  VIADD R79, R8, UR6 ;  /* 0x00000006084f7c36 */ /* 0x000fe20008000000 */
[-C--:B------:R-:W-:Y:S01]  /*e0f0*/  LEA R68, P5, R4, R3.reuse, 0x2 ;  /* 0x0000000304447211 */ /* 0x080fe200078a10ff */
[----:B------:R-:W-:Y:S01]  /*e100*/  VIADD R102, R0, 0x6 ;  /* 0x0000000600667836 */ /* 0x000fe20000000000 */
[----:B------:R-:W-:Y:S01]  /*e110*/  LEA.HI.X.SX32 R71, R5, R2, 0x2, P2 ;  /* 0x0000000205477211 */ /* 0x000fe200010f16ff */
[----:B------:R-:W-:Y:S01]  /*e120*/  VIADD R81, R79, UR6 ;  /* 0x000000064f517c36 */ /* 0x000fe20008000000 */
[----:B------:R-:W-:-:S02]  /*e130*/  LEA R74, P2, R7, R3, 0x2 ;  /* 0x00000003074a7211 */ /* 0x000fc400078410ff */
[-C--:B------:R-:W-:Y:S01]  /*e140*/  LEA.HI.X.SX32 R69, R4, R2.reuse, 0x2, P5 ;  /* 0x0000000204457211 */ /* 0x080fe200028f16ff */
[----:B------:R-:W-:Y:S01]  /*e150*/  VIADD R83, R81, UR6 ;  /* 0x0000000651537c36 */ /* 0x000fe20008000000 */
[-C--:B------:R-:W-:Y:S02]  /*e160*/  LEA.HI.X.SX32 R75, R7, R2.reuse, 0x2, P2 ;  /* 0x00000002074b7211 */ /* 0x080fe400010f16ff */
[-C--:B------:R-:W-:Y:S01]  /*e170*/  LEA R80, P2, R81, R3.reuse, 0x2 ;  /* 0x0000000351507211 */ /* 0x080fe200078410ff */
[----:B------:R-:W-:Y:S01]  /*e180*/  VIADD R85, R83, UR6 ;  /* 0x0000000653557c36 */ /* 0x000fe20008000000 */
[CC--:B------:R-:W-:Y:S02]  /*e190*/  LEA R72, P5, R6.reuse, R3.reuse, 0x2 ;  /* 0x0000000306487211 */ /* 0x0c0fe400078a10ff */
[-C--:B------:R-:W-:Y:S01]  /*e1a0*/  LEA.HI.X.SX32 R81, R81, R2.reuse, 0x2, P2 ;  /* 0x0000000251517211 */ /* 0x080fe200010f16ff */
[C---:B------:R-:W-:Y:S01]  /*e1b0*/  VIADD R87, R85.reuse, UR6 ;  /* 0x0000000655577c36 */ /* 0x040fe20008000000 */
[----:B------:R-:W-:Y:S01]  /*e1c0*/  LEA R84, P2, R85, R3, 0x2 ;  /* 0x0000000355547211 */ /* 0x000fe200078410ff */
[----:B------:R-:W1:Y:S02]  /*e1d0*/  @!P1 SYNCS.CCTL.IV [UR11+0x1c000] ;  /* 0x01c00000ff0099b1 */ /* 0x000e64000800000b */
[----:B-1----:R-:W-:Y:S01]  /*e1e0*/  BAR.SYNC.DEFER_BLOCKING 0x0 ;  /* 0x0000000000007b1d */ /* 0x002fe20000010000 */
[----:B------:R-:W-:Y:S01]  /*e1f0*/  VIADD R89, R87, UR6 ;  /* 0x0000000657597c36 */ /* 0x000fe20008000000 */
[----:B------:R-:W-:-:S02]  /*e200*/  LEA.HI.X.SX32 R73, R6, R2, 0x2, P5 ;  /* 0x0000000206497211 */ /* 0x000fc400028f16ff */
[-C--:B------:R-:W-:Y:S01]  /*e210*/  LEA.HI.X.SX32 R85, R85, R2.reuse, 0x2, P2 ;  /* 0x0000000255557211 */ /* 0x080fe200010f16ff */
[C---:B------:R-:W-:Y:S01]  /*e220*/  VIADD R91, R89.reuse, UR6 ;  /* 0x00000006595b7c36 */ /* 0x040fe20008000000 */
[----:B------:R-:W-:Y:S02]  /*e230*/  LEA R88, P2, R89, R3, 0x2 ;  /* 0x0000000359587211 */ /* 0x000fe400078410ff */
[----:B------:R-:W-:Y:S01]  /*e240*/  ISETP.LT.AND P5, PT, R0, UR19, !P0 ;  /* 0x0000001300007c0c */ /* 0x000fe2000c7a1270 */
[----:B------:R-:W-:Y:S01]  /*e250*/  VIADD R93, R91, UR6 ;  /* 0x000000065b5d7c36 */ /* 0x000fe20008000000 */
[----:B------:R-:W-:-:S03]  /*e260*/  LEA.HI.X.SX32 R89, R89, R2, 0x2, P2 ;  /* 0x0000000259597211 */ /* 0x000fc600010f16ff */
[C---:B------:R-:W-:Y:S01]  /*e270*/  VIADD R95, R93.reuse, UR6 ;  /* 0x000000065d5f7c36 */ /* 0x040fe20008000000 */
[----:B------:R-:W-:-:S03]  /*e280*/  LEA R92, P2, R93, R3, 0x2 ;  /* 0x000000035d5c7211 */ /* 0x000fc600078410ff */
[----:B------:R-:W-:Y:S01]  /*e290*/  VIADD R97, R95, UR6 ;  /* 0x000000065f617c36 */ /* 0x000fe20008000000 */
[----:B------:R-:W-:-:S03]  /*e2a0*/  LEA.HI.X.SX32 R93, R93, R2, 0x2, P2 ;  /* 0x000000025d5d7211 */ /* 0x000fc600010f16ff */
[C---:B------:R-:W-:Y:S01]  /*e2b0*/  VIADD R100, R97.reuse, UR6 ;  /* 0x0000000661647c36 */ /* 0x040fe20008000000 */
[CC--:B------:R-:W-:Y:S01]  /*e2c0*/  LEA R96, P2, R97.reuse, R3.reuse, 0x2 ;  /* 0x0000000361607211 */ /* 0x0c0fe200078410ff */
[----:B------:R-:W1:Y:S01]  /*e2d0*/  @!P1 SYNCS.CCTL.IV [UR11+0x1c008] ;  /* 0x01c00800ff0099b1 */ /* 0x000e62000800000b */
[CC--:B------:R-:W-:Y:S02]  /*e2e0*/  LEA R76, P1, R8.reuse, R3.reuse, 0x2 ;  /* 0x00000003084c7211 */ /* 0x0c0fe400078210ff */
[-C--:B------:R-:W-:Y:S02]  /*e2f0*/  LEA.HI.X.SX32 R97, R97, R2.reuse, 0x2, P2 ;  /* 0x0000000261617211 */ /* 0x080fe400010f16ff */
[-C--:B------:R-:W-:Y:S02]  /*e300*/  LEA.HI.X.SX32 R77, R8, R2.reuse, 0x2, P1 ;  /* 0x00000002084d7211 */ /* 0x080fe400008f16ff */
[----:B------:R-:W-:Y:S01]  /*e310*/  LEA R78, P1, R79, R3, 0x2 ;  /* 0x000000034f4e7211 */ /* 0x000fe200078210ff */
[----:B------:R-:W2:Y:S01]  /*e320*/  LDTM.x64 R4, tmem[UR12] ;  /* 0x0000000c000479ee */ /* 0x000ea20008340000 */
[----:B------:R-:W-:Y:S01]  /*e330*/  ISETP.LT.AND P2, PT, R99, UR19, !P0 ;  /* 0x0000001363007c0c */ /* 0x000fe2000c741270 */
[----:B------:R-:W-:Y:S01]  /*e340*/  NOP ;  /* 0x0000000000007918 */ /* 0x000fe20000000000 */
[----:B------:R-:W-:-:S02]  /*e350*/  LEA.HI.X.SX32 R79, R79, R2, 0x2, P1 ;  /* 0x000000024f4f7211 */ /* 0x000fc400008f16ff */
[----:B------:R-:W-:-:S04]  /*e360*/  LEA R82, P1, R83, R3, 0x2 ;  /* 0x0000000353527211 */ /* 0x000fc800078210ff */
[----:B------:R-:W-:Y:S02]  /*e370*/  LEA.HI.X.SX32 R83, R83, R2, 0x2, P1 ;  /* 0x0000000253537211 */ /* 0x000fe400008f16ff */
[----:B------:R-:W-:-:S04]  /*e380*/  LEA R86, P1, R87, R3, 0x2 ;  /* 0x0000000357567211 */ /* 0x000fc800078210ff */
[----:B------:R-:W-:Y:S02]  /*e390*/  LEA.HI.X.SX32 R87, R87, R2, 0x2, P1 ;  /* 0x0000000257577211 */ /* 0x000fe400008f16ff */
[----:B------:R-:W-:-:S04]  /*e3a0*/  LEA R90, P1, R91, R3, 0x2 ;  /* 0x000000035b5a7211 */ /* 0x000fc800078210ff */
[-C--:B------:R-:W-:Y:S02]  /*e3b0*/  LEA.HI.X.SX32 R91, R91, R2.reuse, 0x2, P1 ;  /* 0x000000025b5b7211 */ /* 0x080fe400008f16ff */
[CC--:B------:R-:W-:Y:S01]  /*e3c0*/  LEA R94, P1, R95.reuse, R3.reuse, 0x2 ;  /* 0x000000035f5e7211 */ /* 0x0c0fe200078210ff */
[----:B--2---:R2:W-:Y:S01]  /*e3d0*/  @P5 STG.E desc[UR28][R68.64], R4 ;  /* 0x0000000444005986 */ /* 0x0045e2000c10191c */
[----:B------:R-:W-:Y:S01]  /*e3e0*/  ISETP.LT.AND P5, PT, R102, UR19, !P0 ;  /* 0x0000001366007c0c */ /* 0x000fe2000c7a1270 */
[----:B------:R-:W-:Y:S01]  /*e3f0*/  VIADD R102, R0, 0x8 ;  /* 0x0000000800667836 */ /* 0x000fe20000000000 */
[----:B------:R-:W-:Y:S01]  /*e400*/  LEA.HI.X.SX32 R95, R95, R2, 0x2, P1 ;  /* 0x000000025f5f7211 */ /* 0x000fe200008f16ff */
[----:B------:R3:W-:Y:S01]  /*e410*/  @P4 STG.E desc[UR28][R70.64], R5 ;  /* 0x0000000546004986 */ /* 0x0007e2000c10191c */
[----:B------:R-:W-:-:S03]  /*e420*/  LEA R98, P1, R100, R3, 0x2 ;  /* 0x0000000364627211 */ /* 0x000fc600078210ff */
[----:B------:R4:W-:Y:S01]  /*e430*/  @P3 STG.E desc[UR28][R72.64], R6 ;  /* 0x0000000648003986 */ /* 0x0009e2000c10191c */
[C---:B------:R-:W-:Y:S01]  /*e440*/  LEA.HI.X.SX32 R99, R100.reuse, R2, 0x2, P1 ;  /* 0x0000000264637211 */ /* 0x040fe200008f16ff */
[----:B------:R-:W-:Y:S01]  /*e450*/  VIADD R100, R100, UR6 ;  /* 0x0000000664647c36 */ /* 0x000fe20008000000 */
[----:B------:R-:W-:Y:S01]  /*e460*/  ISETP.LT.AND P1, PT, R101, UR19, !P0 ;  /* 0x0000001365007c0c */ /* 0x000fe2000c721270 */
[----:B------:R-:W-:Y:S01]  /*e470*/  VIADD R101, R0, 0x7 ;  /* 0x0000000700657836 */ /* 0x000fe20000000000 */
[----:B------:R-:W-:Y:S01]  /*e480*/  ISETP.LT.AND P3, PT, R102, UR19, !P0 ;  /* 0x0000001366007c0c */ /* 0x000fe2000c761270 */
[C---:B--2---:R-:W-:Y:S01]  /*e490*/  VIADD R4, R0.reuse, 0xb ;  /* 0x0000000b00047836 */ /* 0x044fe20000000000 */
[----:B------:R2:W-:Y:S01]  /*e4a0*/  @P6 STG.E desc[UR28][R74.64], R7 ;  /* 0x000000074a006986 */ /* 0x0005e2000c10191c */
[C---:B------:R-:W-:Y:S01]  /*e4b0*/  VIADD R68, R0.reuse, 0xa ;  /* 0x0000000a00447836 */ /* 0x040fe20000000000 */
[----:B------:R-:W-:Y:S01]  /*e4c0*/  ISETP.LT.AND P4, PT, R101, UR19, !P0 ;  /* 0x0000001365007c0c */ /* 0x000fe2000c781270 */
[C---:B------:R-:W-:Y:S01]  /*e4d0*/  VIADD R101, R0.reuse, 0x9 ;  /* 0x0000000900657836 */ /* 0x040fe20000000000 */
[----:B------:R5:W-:Y:S01]  /*e4e0*/  @P2 STG.E desc[UR28][R76.64], R8 ;  /* 0x000000084c002986 */ /* 0x000be2000c10191c */
[----:B---3--:R-:W-:Y:S01]  /*e4f0*/  VIADD R5, R0, 0xc ;  /* 0x0000000c00057836 */ /* 0x008fe20000000000 */
[----:B------:R-:W-:Y:S01]  /*e500*/  ISETP.LT.AND P2, PT, R68, UR19, !P0 ;  /* 0x0000001344007c0c */ /* 0x000fe2000c741270 */
[----:B----4-:R-:W-:Y:S01]  /*e510*/  VIADD R6, R0, 0x14 ;  /* 0x0000001400067836 */ /* 0x010fe20000000000 */
[----:B------:R-:W-:Y:S01]  /*e520*/  ISETP.LT.AND P6, PT, R101, UR19, !P0 ;  /* 0x0000001365007c0c */ /* 0x000fe2000c7c1270 */
[----:B------:R3:W-:Y:S01]  /*e530*/  @P1 STG.E desc[UR28][R78.64], R9 ;  /* 0x000000094e001986 */ /* 0x0007e2000c10191c */
[----:B------:R-:W-:Y:S01]  /*e540*/  ISETP.LT.AND P1, PT, R4, UR19, !P0 ;  /* 0x0000001304007c0c */ /* 0x000fe2000c721270 */
[----:B------:R-:W-:-:S02]  /*e550*/  VIADD R4, R0, 0xd ;  /* 0x0000000d00047836 */ /* 0x000fc40000000000 */
[----:B------:R4:W-:Y:S01]  /*e560*/  @P5 STG.E desc[UR28][R80.64], R10 ;  /* 0x0000000a50005986 */ /* 0x0009e2000c10191c */
[----:B------:R-:W-:Y:S01]  /*e570*/  ISETP.LT.AND P5, PT, R5, UR19, !P0 ;  /* 0x0000001305007c0c */ /* 0x000fe2000c7a1270 */
[----:B------:R-:W-:Y:S02]  /*e580*/  VIADD R5, R0, 0xe ;  /* 0x0000000e00057836 */ /* 0x000fe40000000000 */
[----:B------:R1:W-:Y:S01]  /*e590*/  @P4 STG.E desc[UR28][R82.64], R11 ;  /* 0x0000000b52004986 */ /* 0x0003e2000c10191c */
[----:B------:R-:W-:Y:S01]  /*e5a0*/  ISETP.LT.AND P4, PT, R4, UR19, !P0 ;  /* 0x0000001304007c0c */ /* 0x000fe2000c781270 */
[C---:B------:R-:W-:Y:S02]  /*e5b0*/  VIADD R4, R0.reuse, 0xf ;  /* 0x0000000f00047836 */ /* 0x040fe40000000000 */
[----:B------:R1:W-:Y:S01]  /*e5c0*/  @P3 STG.E desc[UR28][R84.64], R12 ;  /* 0x0000000c54003986 */ /* 0x0003e2000c10191c */
[----:B------:R-:W-:Y:S01]  /*e5d0*/  ISETP.LT.AND P3, PT, R5, UR19, !P0 ;  /* 0x0000001305007c0c */ /* 0x000fe2000c761270 */
[----:B------:R-:W-:-:S02]  /*e5e0*/  VIADD R5, R0, 0x10 ;  /* 0x0000001000057836 */ /* 0x000fc40000000000 */
[----:B------:R1:W-:Y:S01]  /*e5f0*/  @P6 STG.E desc[UR28][R86.64], R13 ;  /* 0x0000000d56006986 */ /* 0x0003e2000c10191c */
[----:B------:R-:W-:Y:S01]  /*e600*/  ISETP.LT.AND P6, PT, R4, UR19, !P0 ;  /* 0x0000001304007c0c */ /* 0x000fe2000c7c1270 */
[C---:B------:R-:W-:Y:S02]  /*e610*/  VIADD R4, R0.reuse, 0x11 ;  /* 0x0000001100047836 */ /* 0x040fe40000000000 */
[----:B------:R-:W-:Y:S01]  /*e620*/  @P2 STG.E desc[UR28][R88.64], R14 ;  /* 0x0000000e58002986 */ /* 0x000fe2000c10191c */
[----:B------:R-:W-:Y:S01]  /*e630*/  ISETP.LT.AND P2, PT, R5, UR19, !P0 ;  /* 0x0000001305007c0c */ /* 0x000fe2000c741270 */
[----:B------:R-:W-:Y:S02]  /*e640*/  VIADD R5, R0, 0x12 ;  /* 0x0000001200057836 */ /* 0x000fe40000000000 */
[----:B------:R-:W-:Y:S01]  /*e650*/  @P1 STG.E desc[UR28][R90.64], R15 ;  /* 0x0000000f5a001986 */ /* 0x000fe2000c10191c */
[----:B------:R-:W-:Y:S01]  /*e660*/  ISETP.LT.AND P1, PT, R4, UR19, !P0 ;  /* 0x0000001304007c0c */ /* 0x000fe2000c721270 */
[----:B------:R-:W-:-:S02]  /*e670*/  VIADD R4, R0, 0x13 ;  /* 0x0000001300047836 */ /* 0x000fc40000000000 */
[----:B------:R1:W-:Y:S01]  /*e680*/  @P5 STG.E desc[UR28][R92.64], R16 ;  /* 0x000000105c005986 */ /* 0x0003e2000c10191c */
[----:B--2---:R-:W-:Y:S01]  /*e690*/  VIADD R7, R100, UR6 ;  /* 0x0000000664077c36 */ /* 0x004fe20008000000 */
[----:B------:R-:W-:Y:S01]  /*e6a0*/  ISETP.LT.AND P5, PT, R5, UR19, !P0 ;  /* 0x0000001305007c0c */ /* 0x000fe2000c7a1270 */
[----:B-----5:R-:W-:Y:S01]  /*e6b0*/  VIADD R8, R0, 0x15 ;  /* 0x0000001500087836 */ /* 0x020fe20000000000 */
[----:B------:R-:W-:Y:S01]  /*e6c0*/  @P4 STG.E desc[UR28][R94.64], R17 ;  /* 0x000000115e004986 */ /* 0x000fe2000c10191c */
[----:B------:R-:W-:Y:S01]  /*e6d0*/  ISETP.LT.AND P4, PT, R4, UR19, !P0 ;  /* 0x0000001304007c0c */ /* 0x000fe2000c781270 */
[----:B---3--:R-:W-:Y:S02]  /*e6e0*/  VIADD R9, R7, UR6 ;  /* 0x0000000607097c36 */ /* 0x008fe40008000000 */
[----:B------:R-:W-:Y:S01]  /*e6f0*/  @P3 STG.E desc[UR28][R96.64], R18 ;  /* 0x0000001260003986 */ /* 0x000fe2000c10191c */
[----:B------:R-:W-:Y:S01]  /*e700*/  LEA R4, P3, R100, R3, 0x2 ;  /* 0x0000000364047211 */ /* 0x000fe200078610ff */
[----:B----4-:R-:W-:-:S02]  /*e710*/  VIADD R10, R0, 0x16 ;  /* 0x00000016000a7836 */ /* 0x010fc40000000000 */
[----:B------:R-:W-:Y:S01]  /*e720*/  @P6 STG.E desc[UR28][R98.64], R19 ;  /* 0x0000001362006986 */ /* 0x000fe2000c10191c */
[-C--:B------:R-:W-:Y:S01]  /*e730*/  LEA.HI.X.SX32 R5, R100, R2.reuse, 0x2, P3 ;  /* 0x0000000264057211 */ /* 0x080fe200018f16ff */
[----:B-1----:R-:W-:Y:S01]  /*e740*/  VIADD R11, R9, UR6 ;  /* 0x00000006090b7c36 */ /* 0x002fe20008000000 */
[----:B------:R-:W-:Y:S01]  /*e750*/  ISETP.LT.AND P3, PT, R6, UR19, !P0 ;  /* 0x0000001306007c0c */ /* 0x000fe2000c761270 */
[----:B------:R-:W-:Y:S01]  /*e760*/  VIADD R12, R0, 0x17 ;  /* 0x00000017000c7836 */ /* 0x000fe20000000000 */
[CC--:B------:R-:W-:Y:S01]  /*e770*/  LEA R6, P6, R7.reuse, R3.reuse, 0x2 ;  /* 0x0000000307067211 */ /* 0x0c0fe200078c10ff */
[----:B------:R1:W-:Y:S01]  /*e780*/  @P2 STG.E desc[UR28][R4.64], R20 ;  /* 0x0000001404002986 */ /* 0x0003e2000c10191c */
[----:B------:R-:W-:Y:S01]  /*e790*/  ISETP.LT.AND P2, PT, R8, UR19, !P0 ;  /* 0x0000001308007c0c */ /* 0x000fe2000c741270 */
[C---:B------:R-:W-:Y:S01]  /*e7a0*/  VIADD R13, R0.reuse, 0x18 ;  /* 0x00000018000d7836 */ /* 0x040fe20000000000 */
[----:B------:R-:W-:Y:S01]  /*e7b0*/  LEA.HI.X.SX32 R7, R7, R2, 0x2, P6 ;  /* 0x0000000207077211 */ /* 0x000fe200030f16ff */
[----:B------:R-:W-:Y:S01]  /*e7c0*/  VIADD R16, R0, 0x3e ;  /* 0x0000003e00107836 */ /* 0x000fe20000000000 */
[----:B------:R-:W-:-:S03]  /*e7d0*/  LEA R8, P6, R9, R3, 0x2 ;  /* 0x0000000309087211 */ /* 0x000fc600078c10ff */
[----:B------:R2:W-:Y:S01]  /*e7e0*/  @P1 STG.E desc[UR28][R6.64], R21 ;  /* 0x0000001506001986 */ /* 0x0005e2000c10191c */
[-C--:B------:R-:W-:Y:S02]  /*e7f0*/  LEA.HI.X.SX32 R9, R9, R2.reuse, 0x2, P6 ;  /* 0x0000000209097211 */ /* 0x080fe400030f16ff */
[----:B------:R-:W-:Y:S01]  /*e800*/  ISETP.LT.AND P1, PT, R10, UR19, !P0 ;  /* 0x000000130a007c0c */ /* 0x000fe2000c721270 */
[C---:B-1----:R-:W-:Y:S01]  /*e810*/  VIADD R5, R11.reuse, UR6 ;  /* 0x000000060b057c36 */ /* 0x042fe20008000000 */
[-C--:B------:R-:W-:Y:S01]  /*e820*/  LEA R10, P6, R11, R3.reuse, 0x2 ;  /* 0x000000030b0a7211 */ /* 0x080fe200078c10ff */
[----:B------:R1:W-:Y:S01]  /*e830*/  @P5 STG.E desc[UR28][R8.64], R22 ;  /* 0x0000001608005986 */ /* 0x0003e2000c10191c */
[----:B------:R-:W-:Y:S01]  /*e840*/  ISETP.LT.AND P5, PT, R12, UR19, !P0 ;  /* 0x000000130c007c0c */ /* 0x000fe2000c7a1270 */
[----:B------:R-:W-:Y:S01]  /*e850*/  VIADD R12, R5, UR6 ;  /* 0x00000006050c7c36 */ /* 0x000fe20008000000 */
[----:B------:R-:W-:Y:S02]  /*e860*/  LEA.HI.X.SX32 R11, R11, R2, 0x2, P6 ;  /* 0x000000020b0b7211 */ /* 0x000fe400030f16ff */
[----:B------:R-:W-:-:S03]  /*e870*/  LEA R4, P6, R5, R3, 0x2 ;  /* 0x0000000305047211 */ /* 0x000fc600078c10ff */
[----:B------:R3:W-:Y:S01]  /*e880*/  @P4 STG.E desc[UR28][R10.64], R23 ;  /* 0x000000170a004986 */ /* 0x0007e2000c10191c */
[-C--:B------:R-:W-:Y:S02]  /*e890*/  LEA.HI.X.SX32 R5, R5, R2.reuse, 0x2, P6 ;  /* 0x0000000205057211 */ /* 0x080fe400030f16ff */
[-C--:B--2---:R-:W-:Y:S01]  /*e8a0*/  LEA R6, P6, R12, R3.reuse, 0x2 ;  /* 0x000000030c067211 */ /* 0x084fe200078c10ff */
[----:B-1----:R-:W-:Y:S01]  /*e8b0*/  VIADD R8, R0, 0x19 ;  /* 0x0000001900087836 */ /* 0x002fe20000000000 */
[----:B------:R-:W-:Y:S01]  /*e8c0*/  ISETP.LT.AND P4, PT, R13, UR19, !P0 ;  /* 0x000000130d007c0c */ /* 0x000fe2000c781270 */
[C---:B------:R-:W-:Y:S01]  /*e8d0*/  VIADD R9, R12.reuse, UR6 ;  /* 0x000000060c097c36 */ /* 0x040fe20008000000 */
[-C--:B------:R-:W-:Y:S01]  /*e8e0*/  LEA.HI.X.SX32 R7, R12, R2.reuse, 0x2, P6 ;  /* 0x000000020c077211 */ /* 0x080fe200030f16ff */
[----:B------:R1:W-:Y:S01]  /*e8f0*/  @P3 STG.E desc[UR28][R4.64], R24 ;  /* 0x0000001804003986 */ /* 0x0003e2000c10191c */
[----:B------:R-:W-:Y:S01]  /*e900*/  ISETP.LT.AND P3, PT, R8, UR19, !P0 ;  /* 0x0000001308007c0c */ /* 0x000fe2000c761270 */
[C---:B------:R-:W-:Y:S01]  /*e910*/  VIADD R12, R0.reuse, 0x1a ;  /* 0x0000001a000c7836 */ /* 0x040fe20000000000 */
[C---:B------:R-:W-:Y:S01]  /*e920*/  LEA R8, P6, R9.reuse, R3, 0x2 ;  /* 0x0000000309087211 */ /* 0x040fe200078c10ff */
[C---:B---3--:R-:W-:Y:S01]  /*e930*/  VIADD R11, R9.reuse, UR6 ;  /* 0x00000006090b7c36 */ /* 0x048fe20008000000 */
[----:B------:R2:W-:Y:S01]  /*e940*/  @P2 STG.E desc[UR28][R6.64], R25 ;  /* 0x0000001906002986 */ /* 0x0005e2000c10191c */
[----:B------:R-:W-:Y:S01]  /*e950*/  VIADD R13, R0, 0x1b ;  /* 0x0000001b000d7836 */ /* 0x000fe20000000000 */
[----:B------:R-:W-:-:S02]  /*e960*/  LEA.HI.X.SX32 R9, R9, R2, 0x2, P6 ;  /* 0x0000000209097211 */ /* 0x000fc400030f16ff */
[----:B------:R-:W-:Y:S01]  /*e970*/  ISETP.LT.AND P2, PT, R12, UR19, !P0 ;  /* 0x000000130c007c0c */ /* 0x000fe2000c741270 */
[C---:B------:R-:W-:Y:S01]  /*e980*/  VIADD R12, R11.reuse, UR6 ;  /* 0x000000060b0c7c36 */ /* 0x040fe20008000000 */
[-C--:B------:R-:W-:Y:S01]  /*e990*/  LEA R10, P6, R11, R3.reuse, 0x2 ;  /* 0x000000030b0a7211 */ /* 0x080fe200078c10ff */
[----:B------:R3:W-:Y:S01]  /*e9a0*/  @P1 STG.E desc[UR28][R8.64], R26 ;  /* 0x0000001a08001986 */ /* 0x0007e2000c10191c */
[----:B------:R-:W-:Y:S01]  /*e9b0*/  ISETP.LT.AND P1, PT, R13, UR19, !P0 ;  /* 0x000000130d007c0c */ /* 0x000fe2000c721270 */
[----:B------:R-:W-:Y:S01]  /*e9c0*/  VIADD R13, R0, 0x1e ;  /* 0x0000001e000d7836 */ /* 0x000fe20000000000 */
[-C--:B------:R-:W-:Y:S02]  /*e9d0*/  LEA.HI.X.SX32 R11, R11, R2.reuse, 0x2, P6 ;  /* 0x000000020b0b7211 */ /* 0x080fe400030f16ff */
[-C--:B-1----:R-:W-:Y:S01]  /*e9e0*/  LEA R4, P6, R12, R3.reuse, 0x2 ;  /* 0x000000030c047211 */ /* 0x082fe200078c10ff */
[----:B--2---:R-:W-:Y:S02]  /*e9f0*/  VIADD R6, R0, 0x1c ;  /* 0x0000001c00067836 */ /* 0x004fe40000000000 */
[C---:B------:R-:W-:Y:S01]  /*ea00*/  VIADD R7, R12.reuse, UR6 ;  /* 0x000000060c077c36 */ /* 0x040fe20008000000 */
[-C--:B------:R-:W-:Y:S01]  /*ea10*/  LEA.HI.X.SX32 R5, R12, R2.reuse, 0x2, P6 ;  /* 0x000000020c057211 */ /* 0x080fe200030f16ff */
[----:B------:R1:W-:Y:S01]  /*ea20*/  @P5 STG.E desc[UR28][R10.64], R27 ;  /* 0x0000001b0a005986 */ /* 0x0003e2000c10191c */
[----:B------:R-:W-:Y:S01]  /*ea30*/  ISETP.LT.AND P5, PT, R6, UR19, !P0 ;  /* 0x0000001306007c0c */ /* 0x000fe2000c7a1270 */
[----:B------:R-:W-:Y:S01]  /*ea40*/  VIADD R12, R0, 0x1d ;  /* 0x0000001d000c7836 */ /* 0x000fe20000000000 */
[C---:B------:R-:W-:Y:S01]  /*ea50*/  LEA R6, P6, R7.reuse, R3, 0x2 ;  /* 0x0000000307067211 */ /* 0x040fe200078c10ff */
[C---:B---3--:R-:W-:Y:S01]  /*ea60*/  VIADD R9, R7.reuse, UR6 ;  /* 0x0000000607097c36 */ /* 0x048fe20008000000 */
[----:B------:R2:W-:Y:S02]  /*ea70*/  @P4 STG.E desc[UR28][R4.64], R28 ;  /* 0x0000001c04004986 */ /* 0x0005e4000c10191c */
        /* <DEDUP_REMOVED lines=185> */
[----:B------:R-:W-:Y:S02]  /*f610*/  ISETP.LT.AND P3, PT, R13, UR19, !P0 ;  /* 0x000000130d007c0c */ /* 0x000fe4000c761270 */
[-C--:B------:R-:W-:Y:S02]  /*f620*/  LEA.HI.X.SX32 R5, R5, R2.reuse, 0x2, P6 ;  /* 0x0000000205057211 */ /* 0x080fe400030f16ff */
[CC--:B-1----:R-:W-:Y:S01]  /*f630*/  LEA R6, P6, R12.reuse, R3.reuse, 0x2 ;  /* 0x000000030c067211 */ /* 0x0c2fe200078c10ff */
[----:B--2---:R-:W-:Y:S02]  /*f640*/  VIADD R9, R12, UR6 ;  /* 0x000000060c097c36 */ /* 0x004fe40008000000 */
[----:B------:R-:W-:Y:S01]  /*f650*/  VIADD R8, R0, 0x3d ;  /* 0x0000003d00087836 */ /* 0x000fe20000000000 */
[----:B------:R-:W-:Y:S01]  /*f660*/  LEA.HI.X.SX32 R7, R12, R2, 0x2, P6 ;  /* 0x000000020c077211 */ /* 0x000fe200030f16ff */
[C---:B------:R-:W-:Y:S01]  /*f670*/  VIADD R12, R9.reuse, UR6 ;  /* 0x00000006090c7c36 */ /* 0x040fe20008000000 */
[----:B------:R1:W-:Y:S02]  /*f680*/  @P2 STG.E desc[UR28][R4.64], R60 ;  /* 0x0000003c04002986 */ /* 0x0003e4000c10191c */
[----:B------:R-:W-:Y:S01]  /*f690*/  ISETP.LT.AND P2, PT, R8, UR19, !P0 ;  /* 0x0000001308007c0c */ /* 0x000fe2000c741270 */
[----:B------:R-:W-:Y:S01]  /*f6a0*/  VIADD R13, R12, UR6 ;  /* 0x000000060c0d7c36 */ /* 0x000fe20008000000 */
[----:B------:R2:W-:Y:S01]  /*f6b0*/  @P1 STG.E desc[UR28][R6.64], R61 ;  /* 0x0000003d06001986 */ /* 0x0005e2000c10191c */
[----:B------:R-:W-:-:S02]  /*f6c0*/  LEA R8, P1, R9, R3, 0x2 ;  /* 0x0000000309087211 */ /* 0x000fc400078210ff */
[CC--:B---3--:R-:W-:Y:S01]  /*f6d0*/  LEA R10, P6, R12.reuse, R3.reuse, 0x2 ;  /* 0x000000030c0a7211 */ /* 0x0c8fe200078c10ff */
[----:B------:R-:W-:Y:S01]  /*f6e0*/  VIADD R14, R13, UR6 ;  /* 0x000000060d0e7c36 */ /* 0x000fe20008000000 */
[-C--:B------:R-:W-:Y:S02]  /*f6f0*/  LEA.HI.X.SX32 R9, R9, R2.reuse, 0x2, P1 ;  /* 0x0000000209097211 */ /* 0x080fe400008f16ff */
[-C--:B------:R-:W-:Y:S01]  /*f700*/  LEA.HI.X.SX32 R11, R12, R2.reuse, 0x2, P6 ;  /* 0x000000020c0b7211 */ /* 0x080fe200030f16ff */
[C---:B------:R-:W-:Y:S01]  /*f710*/  VIADD R15, R14.reuse, UR6 ;  /* 0x000000060e0f7c36 */ /* 0x040fe20008000000 */
[CC--:B-1----:R-:W-:Y:S01]  /*f720*/  LEA R4, P1, R13.reuse, R3.reuse, 0x2 ;  /* 0x000000030d047211 */ /* 0x0c2fe200078210ff */
[----:B------:R1:W-:Y:S01]  /*f730*/  @P5 STG.E desc[UR28][R8.64], R62 ;  /* 0x0000003e08005986 */ /* 0x0003e2000c10191c */
[-C--:B------:R-:W-:Y:S01]  /*f740*/  LEA R12, P6, R14, R3.reuse, 0x2 ;  /* 0x000000030e0c7211 */ /* 0x080fe200078c10ff */
[----:B--2---:R-:W-:Y:S01]  /*f750*/  VIADD R7, R0, 0x3f ;  /* 0x0000003f00077836 */ /* 0x004fe20000000000 */
[-C--:B------:R-:W-:Y:S01]  /*f760*/  LEA.HI.X.SX32 R5, R13, R2.reuse, 0x2, P1 ;  /* 0x000000020d057211 */ /* 0x080fe200008f16ff */
[C---:B------:R-:W-:Y:S01]  /*f770*/  VIADD R0, R15.reuse, UR6 ;  /* 0x000000060f007c36 */ /* 0x040fe20008000000 */
[----:B------:R-:W-:Y:S01]  /*f780*/  LEA.HI.X.SX32 R13, R14, R2, 0x2, P6 ;  /* 0x000000020e0d7211 */ /* 0x000fe200030f16ff */
[----:B------:R1:W-:Y:S01]  /*f790*/  @P4 STG.E desc[UR28][R10.64], R63 ;  /* 0x0000003f0a004986 */ /* 0x0003e2000c10191c */
[----:B------:R-:W-:-:S02]  /*f7a0*/  LEA R6, P6, R15, R3, 0x2 ;  /* 0x000000030f067211 */ /* 0x000fc400078c10ff */
[----:B------:R-:W-:Y:S01]  /*f7b0*/  ISETP.LT.AND P1, PT, R16, UR19, !P0 ;  /* 0x0000001310007c0c */ /* 0x000fe2000c721270 */
[----:B------:R1:W-:Y:S01]  /*f7c0*/  @P3 STG.E desc[UR28][R4.64], R64 ;  /* 0x0000004004003986 */ /* 0x0003e2000c10191c */
[----:B------:R-:W-:Y:S02]  /*f7d0*/  ISETP.LT.AND P0, PT, R7, UR19, !P0 ;  /* 0x0000001307007c0c */ /* 0x000fe4000c701270 */
[----:B------:R-:W-:Y:S01]  /*f7e0*/  LEA.HI.X.SX32 R7, R15, R2, 0x2, P6 ;  /* 0x000000020f077211 */ /* 0x000fe200030f16ff */
[----:B------:R1:W-:Y:S01]  /*f7f0*/  @P2 STG.E desc[UR28][R12.64], R65 ;  /* 0x000000410c002986 */ /* 0x0003e2000c10191c */
[----:B------:R-:W-:-:S04]  /*f800*/  LEA R14, P6, R0, R3, 0x2 ;  /* 0x00000003000e7211 */ /* 0x000fc800078c10ff */
[----:B------:R-:W-:-:S03]  /*f810*/  LEA.HI.X.SX32 R15, R0, R2, 0x2, P6 ;  /* 0x00000002000f7211 */ /* 0x000fc600030f16ff */
[----:B------:R1:W-:Y:S04]  /*f820*/  @P1 STG.E desc[UR28][R6.64], R66 ;  /* 0x0000004206001986 */ /* 0x0003e8000c10191c */
[----:B------:R1:W-:Y:S01]  /*f830*/  @P0 STG.E desc[UR28][R14.64], R67 ;  /* 0x000000430e000986 */ /* 0x0003e2000c10191c */
[----:B------:R-:W-:Y:S06]  /*f840*/  BAR.SYNC.DEFER_BLOCKING 0x0 ;  /* 0x0000000000007b1d */ /* 0x000fec0000010000 */
[----:B------:R-:W-:Y:S05]  /*f850*/  BRA.U UP0, `(.L_x_14) ;  /* 0x0000000100a07547 */ /* 0x000fea000b800000 */
[----:B------:R-:W2:Y:S01]  /*f860*/  S2UR UR5, SR_CgaCtaId ;  /* 0x00000000000579c3 */ /* 0x000ea20000008800 */
[----:B------:R-:W-:Y:S01]  /*f870*/  NOP ;  /* 0x0000000000007918 */ /* 0x000fe20000000000 */
[----:B------:R-:W-:Y:S01]  /*f880*/  UMOV UR4, 0x50 ;  /* 0x0000005000047882 */ /* 0x000fe20000000000 */
[----:B------:R-:W-:Y:S02]  /*f890*/  IMAD.U32 R0, RZ, RZ, UR10 ;  /* 0x0000000aff007e24 */ /* 0x000fe4000f8e00ff */
[----:B------:R-:W-:Y:S02]  /*f8a0*/  IMAD.MOV.U32 R3, RZ, RZ, 0xf ;  /* 0x0000000fff037424 */ /* 0x000fe400078e00ff */
[----:B-1----:R-:W-:Y:S01]  /*f8b0*/  IMAD.MOV.U32 R7, RZ, RZ, 0x1 ;  /* 0x00000001ff077424 */ /* 0x002fe200078e00ff */
[----:B------:R-:W-:-:S04]  /*f8c0*/  LOP3.LUT R0, R0, 0xffff, RZ, 0xc0, !PT ;  /* 0x0000ffff00007812 */ /* 0x000fc800078ec0ff */
[----:B------:R-:W-:-:S05]  /*f8d0*/  SHF.R.U32.HI R0, RZ, 0x5, R0 ;  /* 0x00000005ff007819 */ /* 0x000fca0000011600 */
[----:B------:R-:W-:Y:S01]  /*f8e0*/  VIADD R2, R0, 0x10 ;  /* 0x0000001000027836 */ /* 0x000fe20000000000 */
[----:B------:R-:W-:Y:S01]  /*f8f0*/  SHF.L.U32 R0, R3, R0, RZ ;  /* 0x0000000003007219 */ /* 0x000fe200000006ff */
[----:B--2---:R-:W-:-:S03]  /*f900*/  ULEA UR6, UR5, UR4, 0x18 ;  /* 0x0000000405067291 */ /* 0x004fc6000f8ec0ff */
[----:B------:R-:W-:-:S04]  /*f910*/  SHF.L.U32 R3, R7, R2, RZ ;  /* 0x0000000207037219 */ /* 0x000fc800000006ff */
[----:B------:R-:W-:Y:S02]  /*f920*/  LOP3.LUT R0, R3, R0, RZ, 0xfc, !PT ;  /* 0x0000000003007212 */ /* 0x000fe400078efcff */
[----:B------:R-:W1:Y:S02]  /*f930*/  LDS R5, [UR6] ;  /* 0x00000006ff057984 */ /* 0x000e640008000800 */
[C---:B------:R-:W-:Y:S02]  /*f940*/  LOP3.LUT R2, R0.reuse, 0xffff, RZ, 0xc0, !PT ;  /* 0x0000ffff00027812 */ /* 0x040fe400078ec0ff */
[----:B-1----:R-:W-:-:S04]  /*f950*/  LOP3.LUT R3, R0, 0xffff, R5, 0x80, !PT ;  /* 0x0000ffff00037812 */ /* 0x002fc800078e8005 */
[----:B------:R-:W-:-:S13]  /*f960*/  ISETP.NE.AND P0, PT, R3, R2, PT ;  /* 0x000000020300720c */ /* 0x000fda0003f05270 */
[----:B------:R-:W-:Y:S05]  /*f970*/  @P0 BRA `(.L_x_15) ;  /* 0x0000000000500947 */ /* 0x000fea0003800000 */
[----:B------:R-:W-:Y:S02]  /*f980*/  SHF.R.U32.HI R5, RZ, 0x10, R5 ;  /* 0x00000010ff057819 */ /* 0x000fe40000011605 */
[----:B------:R-:W-:-:S04]  /*f990*/  SHF.R.U32.HI R2, RZ, 0x10, R0 ;  /* 0x00000010ff027819 */ /* 0x000fc80000011600 */
[----:B------:R-:W-:-:S04]  /*f9a0*/  LOP3.LUT R5, R5, R2, RZ, 0xc0, !PT ;  /* 0x0000000205057212 */ /* 0x000fc800078ec0ff */
[----:B------:R-:W-:-:S13]  /*f9b0*/  ISETP.NE.AND P0, PT, R5, R2, PT ;  /* 0x000000020500720c */ /* 0x000fda0003f05270 */
[----:B------:R-:W-:Y:S05]  /*f9c0*/  @P0 BRA `(.L_x_16) ;  /* 0x0000000000300947 */ /* 0x000fea0003800000 */
[----:B------:R-:W-:Y:S01]  /*f9d0*/  R2UR UR4, R0 ;  /* 0x00000000000472ca */ /* 0x000fe200000e0000 */
[----:B------:R-:W-:Y:S01]  /*f9e0*/  VOTEU.ANY UR5, UPT, PT ;  /* 0x0000000000057886 */ /* 0x000fe200038e0100 */
[----:B------:R-:W1:Y:S01]  /*f9f0*/  S2R R0, SR_LANEID ;  /* 0x0000000000007919 */ /* 0x000e620000000000 */
[----:B------:R-:W-:-:S10]  /*fa00*/  UFLO.U32 UR5, UR5 ;  /* 0x00000005000572bd */ /* 0x000fd400080e0000 */
[----:B------:R-:W-:-:S06]  /*fa10*/  ULOP3.LUT UR4, URZ, UR4, URZ, 0x33, !UPT ;  /* 0x00000004ff047292 */ /* 0x000fcc000f8e33ff */
[----:B------:R-:W-:-:S04]  /*fa20*/  IMAD.U32 R2, RZ, RZ, UR4 ;  /* 0x00000004ff027e24 */ /* 0x000fc8000f8e00ff */
[----:B------:R-:W2:Y:S02]  /*fa30*/  REDUX UR7, R2 ;  /* 0x00000000020773c4 */ /* 0x000ea40000000000 */
[----:B------:R3:W-:Y:S01]  /*fa40*/  UTCATOMSWS.AND URZ, UR4 ;  /* 0x0000000400ff79e3 */ /* 0x0007e20008000000 */
[----:B-1----:R-:W-:Y:S01]  /*fa50*/  ISETP.EQ.U32.AND P0, PT, R0, UR5, PT ;  /* 0x0000000500007c0c */ /* 0x002fe2000bf02070 */
[----:B--2---:R-:W-:-:S12]  /*fa60*/  IMAD.U32 R0, RZ, RZ, UR7 ;  /* 0x00000007ff007e24 */ /* 0x004fd8000f8e00ff */
[----:B------:R3:W-:Y:S01]  /*fa70*/  @P0 ATOMS.AND RZ, [UR6], R0 ;  /* 0x00000000ffff098c */ /* 0x0007e2000a800006 */
[----:B------:R-:W-:Y:S05]  /*fa80*/  BRA `(.L_x_14) ;  /* 0x0000000000147947 */ /* 0x000fea0003800000 */
.L_x_16:
[----:B------:R-:W-:-:S07]  /*fa90*/  MOV R2, 0xfab0 ;  /* 0x0000fab000027802 */ /* 0x000fce0000000f00 */
[----:B------:R-:W-:Y:S05]  /*faa0*/  CALL.REL.NOINC `($__internal_0_$__cuda_sm10x_tcgen05_guardrail_trap_col_being_dealloced_not_returned_by_alloc) ;  /* 0x00000000002c7944 */ /* 0x000fea0003c00000 */
[----:B------:R-:W-:Y:S05]  /*fab0*/  BRA `(.L_x_14) ;  /* 0x0000000000087947 */ /* 0x000fea0003800000 */
.L_x_15:
[----:B------:R-:W-:-:S07]  /*fac0*/  MOV R2, 0xfae0 ;  /* 0x0000fae000027802 */ /* 0x000fce0000000f00 */
[----:B------:R-:W-:Y:S05]  /*fad0*/  CALL.REL.NOINC `($__internal_2_$__cuda_sm10x_tcgen05_guardrail_trap_unallocated_columns_being_dealloced) ;  /* 0x0000000000387944 */ /* 0x000fea0003c00000 */
.L_x_14:
[----:B------:R-:W-:Y:S01]  /*fae0*/  NOP ;  /* 0x0000000000007918 */ /* 0x000fe20000000000 */
[----:B---3--:R-:W-:Y:S05]  /*faf0*/  EXIT ;  /* 0x000000000000794d */ /* 0x008fea0003800000 */
.L_x_9:
[----:B------:R-:W1:Y:S02]  /*fb00*/  SYNCS.PHASECHK.TRANS64.TRYWAIT P0, [UR8], R4 ;  /* 0x00000004ff0075a7 */ /* 0x000e640008001108 */
[----:B-1----:R-:W-:Y:S05]  /*fb10*/  @!P0 BRA `(.L_x_9) ;  /* 0xfffffffc00f88947 */ /* 0x002fea000383ffff */
[----:B------:R-:W-:Y:S05]  /*fb20*/  BRA `(.L_x_17) ;  /* 0xffffffb8002c7947 */ /* 0x000fea000383ffff */
.L_x_13:
[----:B------:R-:W1:Y:S02]  /*fb30*/  SYNCS.PHASECHK.TRANS64.TRYWAIT P2, [UR8], R8 ;  /* 0x00000008ff0075a7 */ /* 0x000e640008041108 */
[----:B-1----:R-:W-:Y:S05]  /*fb40*/  @!P2 BRA `(.L_x_13) ;  /* 0xfffffffc00f8a947 */ /* 0x002fea000383ffff */
[----:B------:R-:W-:Y:S05]  /*fb50*/  BRA `(.L_x_12) ;  /* 0xffffffe400487947 */ /* 0x000fea000383ffff */
        .weak           $__internal_0_$__cuda_sm10x_tcgen05_guardrail_trap_col_being_dealloced_not_returned_by_alloc
        .type           $__internal_0_$__cuda_sm10x_tcgen05_guardrail_trap_col_being_dealloced_not_returned_by_alloc,@function
        .size           $__internal_0_$__cuda_sm10x_tcgen05_guardrail_trap_col_being_dealloced_not_returned_by_alloc,($__internal_1_$__cuda_sm10x_tcgen05_guardrail_trap_phase_invalid_during_alloc - $__internal_0_$__cuda_sm10x_tcgen05_guardrail_trap_col_being_dealloced_not_returned_by_alloc)
$__internal_0_$__cuda_sm10x_tcgen05_guardrail_trap_col_being_dealloced_not_returned_by_alloc:
[----:B------:R-:W-:Y:S05]  /*fb60*/  BPT.TRAP 0x1 ;  /* 0x000000040000795c */ /* 0x000fea0000300000 */
[----:B------:R-:W-:-:S04]  /*fb70*/  IMAD.MOV.U32 R3, RZ, RZ, 0x0 ;  /* 0x00000000ff037424 */ /* 0x000fc800078e00ff */
[----:B------:R-:W-:Y:S05]  /*fb80*/  RET.REL.NODEC R2 `(matmul_kernel) ;  /* 0xffffff04021c7950 */ /* 0x000fea0003c3ffff */
        .weak           $__internal_1_$__cuda_sm10x_tcgen05_guardrail_trap_phase_invalid_during_alloc
        .type           $__internal_1_$__cuda_sm10x_tcgen05_guardrail_trap_phase_invalid_during_alloc,@function
        .size           $__internal_1_$__cuda_sm10x_tcgen05_guardrail_trap_phase_invalid_during_alloc,($__internal_2_$__cuda_sm10x_tcgen05_guardrail_trap_unallocated_columns_being_dealloced - $__internal_1_$__cuda_sm10x_tcgen05_guardrail_trap_phase_invalid_during_alloc)
$__internal_1_$__cuda_sm10x_tcgen05_guardrail_trap_phase_invalid_during_alloc:
[----:B------:R-:W-:Y:S05]  /*fb90*/  BPT.TRAP 0x1 ;  /* 0x000000040000795c */ /* 0x000fea0000300000 */
[----:B------:R-:W-:-:S04]  /*fba0*/  IMAD.MOV.U32 R3, RZ, RZ, 0x0 ;  /* 0x00000000ff037424 */ /* 0x000fc800078e00ff */
[----:B------:R-:W-:Y:S05]  /*fbb0*/  RET.REL.NODEC R2 `(matmul_kernel) ;  /* 0xffffff0402107950 */ /* 0x000fea0003c3ffff */
        .weak           $__internal_2_$__cuda_sm10x_tcgen05_guardrail_trap_unallocated_columns_being_dealloced
        .type           $__internal_2_$__cuda_sm10x_tcgen05_guardrail_trap_unallocated_columns_being_dealloced,@function
        .size           $__internal_2_$__cuda_sm10x_tcgen05_guardrail_trap_unallocated_columns_being_dealloced,(.L_x_21 - $__internal_2_$__cuda_sm10x_tcgen05_guardrail_trap_unallocated_columns_being_dealloced)
$__internal_2_$__cuda_sm10x_tcgen05_guardrail_trap_unallocated_columns_being_dealloced:
[----:B------:R-:W-:Y:S05]  /*fbc0*/  BPT.TRAP 0x1 ;  /* 0x000000040000795c */ /* 0x000fea0000300000 */
[----:B------:R-:W-:-:S04]  /*fbd0*/  IMAD.MOV.U32 R3, RZ, RZ, 0x0 ;  /* 0x00000000ff037424 */ /* 0x000fc800078e00ff */
[----:B------:R-:W-:Y:S05]  /*fbe0*/  RET.REL.NODEC R2 `(matmul_kernel) ;  /* 0xffffff0402047950 */ /* 0x000fea0003c3ffff */
.L_x_18:
[----:B------:R-:W-:-:S00]  /*fbf0*/  BRA `(.L_x_18) ;  /* 0xfffffffc00fc7947 */ /* 0x000fc0000383ffff */
[----:B------:R-:W-:-:S00]  /*fc00*/  NOP ;  /* 0x0000000000007918 */ /* 0x000fc00000000000 */
[----:B------:R-:W-:-:S00]  /*fc10*/  NOP ;  /* 0x0000000000007918 */ /* 0x000fc00000000000 */
[----:B------:R-:W-:-:S00]  /*fc20*/  NOP ;  /* 0x0000000000007918 */ /* 0x000fc00000000000 */
[----:B------:R-:W-:-:S00]  /*fc30*/  NOP ;  /* 0x0000000000007918 */ /* 0x000fc00000000000 */
[----:B------:R-:W-:-:S00]  /*fc40*/  NOP ;  /* 0x0000000000007918 */ /* 0x000fc00000000000 */
[----:B------:R-:W-:-:S00]  /*fc50*/  NOP ;  /* 0x0000000000007918 */ /* 0x000fc00000000000 */
[----:B------:R-:W-:-:S00]  /*fc60*/  NOP ;  /* 0x0000000000007918 */ /* 0x000fc00000000000 */
[----:B------:R-:W-:-:S00]  /*fc70*/  NOP ;  /* 0x0000000000007918 */ /* 0x000fc00000000000 */
.L_x_21:


//--------------------- .nv.shared.matmul_kernel  --------------------------
	.section	.nv.shared.matmul_kernel,"aw",@nobits
	.sectionflags	@""
	.align	16
	.zero		1024


//--------------------- .nv.shared.reserved.0     --------------------------
	.section	.nv.shared.reserved.0,"aw",@nobits
	.align	8
	.weak		__nv_reservedSMEM_offset_0_alias
	.size		__nv_reservedSMEM_offset_0_alias, 0, 64
	.other		__nv_reservedSMEM_offset_0_alias,@"STO_CUDA_RESERVED_SHARED STV_DEFAULT"
__nv_reservedSMEM_offset_0_alias:
	.zero		0
.nv.shared.reserved.0:
	.zero		64
	.weak		__nv_reservedSMEM_allocation_phase
	.type		__nv_reservedSMEM_allocation_phase,@object
	.size		__nv_reservedSMEM_allocation_phase,(.L_0 - __nv_reservedSMEM_allocation_phase)
__nv_reservedSMEM_allocation_phase:
	.zero		1
.L_0:
	.zero		7
	.weak		__nv_reservedSMEM_devtool_atexit_pc
	.type		__nv_reservedSMEM_devtool_atexit_pc,@object
	.size		__nv_reservedSMEM_devtool_atexit_pc,(__nv_reservedSMEM_allocation_mask - __nv_reservedSMEM_devtool_atexit_pc)
__nv_reservedSMEM_devtool_atexit_pc:
	.zero		8
	.weak		__nv_reservedSMEM_allocation_mask
	.type		__nv_reservedSMEM_allocation_mask,@object
	.size		__nv_reservedSMEM_allocation_mask,(.L_2 - __nv_reservedSMEM_allocation_mask)
__nv_reservedSMEM_allocation_mask:
	.zero		4
.L_2:


//--------------------- .nv.constant0.matmul_kernel --------------------------
	.section	.nv.constant0.matmul_kernel,"a",@progbits
	.sectionflags	@""
	.align	4
.nv.constant0.matmul_kernel:
	.zero		976


//--------------------- SYMBOLS --------------------------

	.type		.nv.reservedSmem.offset0,@object
	.size		.nv.reservedSmem.offset0,0x4
	.type		.nv.reservedSmem.cap,@object
	.size		.nv.reservedSmem.cap,0x4
